	.target	sm_90a

	.elftype	@"ET_EXEC"


//--------------------- .note.nv.tkinfo           --------------------------
	.section	.note.nv.tkinfo,"",@"SHT_NOTE"
	.sectionflags	@"SHF_NOTE_NV_TKINFO"
	.tkinfo
        /*0018*/ 	.word	0x00000002
        /*0030*/ 	.string	""
        /*0030*/ 	.string	"ptxas"
        /*0030*/ 	.string	"Cuda compilation tools, release 13.0, V13.0.88"
        /*0030*/ 	.string	"Build cuda_13.0.r13.0/compiler.36424714_0"
        /*0030*/ 	.string	"-arch sm_90a -m 64 "



//--------------------- .note.nv.cuinfo           --------------------------
	.section	.note.nv.cuinfo,"",@"SHT_NOTE"
	.sectionflags	@"SHF_NOTE_NV_CUINFO"
        /*0018*/ 	.short	0x0002
        /*001a*/ 	.short	0x005a
        /*001c*/ 	.short	0x0082
	.zero		2


//--------------------- .nv.info                  --------------------------
	.section	.nv.info,"",@"SHT_CUDA_INFO"
	.align	4


	//----- nvinfo : EIATTR_REGCOUNT
	.align		4
        /*0000*/ 	.byte	0x04, 0x2f
        /*0002*/ 	.short	(.L_16 - .L_15)
	.align		4
.L_15:
        /*0004*/ 	.word	index@(_ZN7cutlass13device_kernelINS_4fmha6kernel28FmhaKernelTmaWarpSpecializedINS1_10collective30FmhaMainloopTmaWarpSpecializedINS_10bfloat16_tEffN4cute5tupleIJNS7_1CILi128EEENS9_ILi64EEENS9_ILi80EEEEEENS8_IJiNS9_ILi1EEENS8_IJiiEEEEEESG_SG_NS4_14ResidualFusionEJNS2_6OptionILNS2_3TagE0ENS9_ILb1EEEEENSI_ILSJ_2ESK_EEEEENS4_15FmhaFwdEpilogueIS6_fNS8_IJSB_SC_SB_EEEEENS2_23PersistentTileSchedulerEJSL_SM_EEEEEvNT_6ParamsE)
        /*0008*/ 	.word	0x000000a8


	//----- nvinfo : EIATTR_FRAME_SIZE
	.align		4
.L_16:
        /*000c*/ 	.byte	0x04, 0x11
        /*000e*/ 	.short	(.L_18 - .L_17)
	.align		4
.L_17:
        /*0010*/ 	.word	index@($__internal_0_$__cuda_sm20_rcp_rn_f32_slowpath)
        /*0014*/ 	.word	0x00000000


	//----- nvinfo : EIATTR_FRAME_SIZE
	.align		4
.L_18:
        /*0018*/ 	.byte	0x04, 0x11
        /*001a*/ 	.short	(.L_20 - .L_19)
	.align		4
.L_19:
        /*001c*/ 	.word	index@(_ZN7cutlass13device_kernelINS_4fmha6kernel28FmhaKernelTmaWarpSpecializedINS1_10collective30FmhaMainloopTmaWarpSpecializedINS_10bfloat16_tEffN4cute5tupleIJNS7_1CILi128EEENS9_ILi64EEENS9_ILi80EEEEEENS8_IJiNS9_ILi1EEENS8_IJiiEEEEEESG_SG_NS4_14ResidualFusionEJNS2_6OptionILNS2_3TagE0ENS9_ILb1EEEEENSI_ILSJ_2ESK_EEEEENS4_15FmhaFwdEpilogueIS6_fNS8_IJSB_SC_SB_EEEEENS2_23PersistentTileSchedulerEJSL_SM_EEEEEvNT_6ParamsE)
        /*0020*/ 	.word	0x00000000


	//----- nvinfo : EIATTR_MIN_STACK_SIZE
	.align		4
.L_20:
        /*0024*/ 	.byte	0x04, 0x12
        /*0026*/ 	.short	(.L_22 - .L_21)
	.align		4
.L_21:
        /*0028*/ 	.word	index@(_ZN7cutlass13device_kernelINS_4fmha6kernel28FmhaKernelTmaWarpSpecializedINS1_10collective30FmhaMainloopTmaWarpSpecializedINS_10bfloat16_tEffN4cute5tupleIJNS7_1CILi128EEENS9_ILi64EEENS9_ILi80EEEEEENS8_IJiNS9_ILi1EEENS8_IJiiEEEEEESG_SG_NS4_14ResidualFusionEJNS2_6OptionILNS2_3TagE0ENS9_ILb1EEEEENSI_ILSJ_2ESK_EEEEENS4_15FmhaFwdEpilogueIS6_fNS8_IJSB_SC_SB_EEEEENS2_23PersistentTileSchedulerEJSL_SM_EEEEEvNT_6ParamsE)
        /*002c*/ 	.word	0x00000000
.L_22:


//--------------------- .nv.compat                --------------------------
	.section	.nv.compat,"",@"SHT_CUDA_COMPAT_INFO"
	.align	4
        /*0000*/ 	.byte	0x02, 0x09, 0x01, 0x00, 0x02, 0x02, 0x04, 0x00, 0x02, 0x05, 0x05, 0x00, 0x03, 0x07, 0x01, 0x01
        /*0010*/ 	.byte	0x02, 0x03, 0x01, 0x00, 0x02, 0x06, 0x01, 0x00, 0x04, 0x0b, 0x08, 0x00, 0x00, 0x00, 0x00, 0x00
        /*0020*/ 	.byte	0x00, 0x00, 0x00, 0x00


//--------------------- .nv.info._ZN7cutlass13device_kernelINS_4fmha6kernel28FmhaKernelTmaWarpSpecializedINS1_10collective30FmhaMainloopTmaWarpSpecializedINS_10bfloat16_tEffN4cute5tupleIJNS7_1CILi128EEENS9_ILi64EEENS9_ILi80EEEEEENS8_IJiNS9_ILi1EEENS8_IJiiEEEEEESG_SG_NS4_14ResidualFusionEJNS2_6OptionILNS2_3TagE0ENS9_ILb1EEEEENSI_ILSJ_2ESK_EEEEENS4_15FmhaFwdEpilogueIS6_fNS8_IJSB_SC_SB_EEEEENS2_23PersistentTileSchedulerEJSL_SM_EEEEEvNT_6ParamsE --------------------------
	.section	.nv.info._ZN7cutlass13device_kernelINS_4fmha6kernel28FmhaKernelTmaWarpSpecializedINS1_10collective30FmhaMainloopTmaWarpSpecializedINS_10bfloat16_tEffN4cute5tupleIJNS7_1CILi128EEENS9_ILi64EEENS9_ILi80EEEEEENS8_IJiNS9_ILi1EEENS8_IJiiEEEEEESG_SG_NS4_14ResidualFusionEJNS2_6OptionILNS2_3TagE0ENS9_ILb1EEEEENSI_ILSJ_2ESK_EEEEENS4_15FmhaFwdEpilogueIS6_fNS8_IJSB_SC_SB_EEEEENS2_23PersistentTileSchedulerEJSL_SM_EEEEEvNT_6ParamsE,"",@"SHT_CUDA_INFO"
	.sectionflags	@""
	.align	4


	//----- nvinfo : EIATTR_CUDA_API_VERSION
	.align		4
        /*0000*/ 	.byte	0x04, 0x37
        /*0002*/ 	.short	(.L_24 - .L_23)
.L_23:
        /*0004*/ 	.word	0x00000082


	//----- nvinfo : EIATTR_KPARAM_INFO
	.align		4
.L_24:
        /*0008*/ 	.byte	0x04, 0x17
        /*000a*/ 	.short	(.L_26 - .L_25)
.L_25:
        /*000c*/ 	.word	0x00000000
        /*0010*/ 	.short	0x0000
        /*0012*/ 	.short	0x0070
        /*0014*/ 	.byte	0x00, 0xf0, 0x01, 0x20


	//----- nvinfo : EIATTR_SPARSE_MMA_MASK
	.align		4
.L_26:
        /*0018*/ 	.byte	0x03, 0x50
        /*001a*/ 	.short	0x0000


	//----- nvinfo : EIATTR_MAXREG_COUNT
	.align		4
        /*001c*/ 	.byte	0x03, 0x1b
        /*001e*/ 	.short	0x00a8


	//----- nvinfo : EIATTR_NUM_BARRIERS
	.align		4
        /*0020*/ 	.byte	0x02, 0x4c
        /*0022*/ 	.byte	0x02
	.zero		1


	//----- nvinfo : EIATTR_EXTERNS
	.align		4
        /*0024*/ 	.byte	0x04, 0x0f
        /*0026*/ 	.short	(.L_28 - .L_27)


	//   ....[0]....
	.align		4
.L_27:
        /*0028*/ 	.word	index@(__assertfail)


	//----- nvinfo : EIATTR_MERCURY_ISA_VERSION
	.align		4
.L_28:
        /*002c*/ 	.byte	0x03, 0x5f
        /*002e*/ 	.short	0x0101


	//----- nvinfo : EIATTR_INT_WARP_WIDE_INSTR_OFFSETS
	.align		4
        /*0030*/ 	.byte	0x04, 0x31
        /*0032*/ 	.short	(.L_30 - .L_29)


	//   ....[0]....
.L_29:
        /*0034*/ 	.word	0x00000760


	//   ....[1]....
        /*0038*/ 	.word	0x00000770


	//   ....[2]....
        /*003c*/ 	.word	0x00000780


	//   ....[3]....
        /*0040*/ 	.word	0x00000790


	//   ....[4]....
        /*0044*/ 	.word	0x00000800


	//   ....[5]....
        /*0048*/ 	.word	0x000009e0


	//   ....[6]....
        /*004c*/ 	.word	0x00000a90


	//----- nvinfo : EIATTR_COOP_GROUP_MASK_REGIDS
	.align		4
.L_30:
        /*0050*/ 	.byte	0x04, 0x29
        /*0052*/ 	.short	(.L_32 - .L_31)


	//   ....[0]....
.L_31:
        /*0054*/ 	.word	0xffffffff


	//   ....[1]....
        /*0058*/ 	.word	0xffffffff


	//   ....[2]....
        /*005c*/ 	.word	0xffffffff


	//   ....[3]....
        /*0060*/ 	.word	0xffffffff


	//   ....[4]....
        /*0064*/ 	.word	0xffffffff


	//   ....[5]....
        /*0068*/ 	.word	0xffffffff


	//   ....[6]....
        /*006c*/ 	.word	0xffffffff


	//   ....[7]....
        /*0070*/ 	.word	0xffffffff


	//   ....[8]....
        /*0074*/ 	.word	0xffffffff


	//   ....[9]....
        /*0078*/ 	.word	0xffffffff


	//   ....[10]....
        /*007c*/ 	.word	0xffffffff


	//   ....[11]....
        /*0080*/ 	.word	0xffffffff


	//   ....[12]....
        /*0084*/ 	.word	0xffffffff


	//   ....[13]....
        /*0088*/ 	.word	0xffffffff


	//   ....[14]....
        /*008c*/ 	.word	0xffffffff


	//   ....[15]....
        /*0090*/ 	.word	0xffffffff


	//   ....[16]....
        /*0094*/ 	.word	0xffffffff


	//   ....[17]....
        /*0098*/ 	.word	0xffffffff


	//   ....[18]....
        /*009c*/ 	.word	0xffffffff


	//   ....[19]....
        /*00a0*/ 	.word	0xffffffff


	//   ....[20]....
        /*00a4*/ 	.word	0xffffffff


	//   ....[21]....
        /*00a8*/ 	.word	0xffffffff


	//----- nvinfo : EIATTR_COOP_GROUP_INSTR_OFFSETS
	.align		4
.L_32:
        /*00ac*/ 	.byte	0x04, 0x28
        /*00ae*/ 	.short	(.L_34 - .L_33)


	//   ....[0]....
.L_33:
        /*00b0*/ 	.word	0x00000070


	//   ....[1]....
        /*00b4*/ 	.word	0x000000a0


	//   ....[2]....
        /*00b8*/ 	.word	0x000001d0


	//   ....[3]....
        /*00bc*/ 	.word	0x000003e0


	//   ....[4]....
        /*00c0*/ 	.word	0x000005a0


	//   ....[5]....
        /*00c4*/ 	.word	0x00000700


	//   ....[6]....
        /*00c8*/ 	.word	0x00001ac0


	//   ....[7]....
        /*00cc*/ 	.word	0x00001b20


	//   ....[8]....
        /*00d0*/ 	.word	0x00001d90


	//   ....[9]....
        /*00d4*/ 	.word	0x00001ec0


	//   ....[10]....
        /*00d8*/ 	.word	0x000036c0


	//   ....[11]....
        /*00dc*/ 	.word	0x000036f0


	//   ....[12]....
        /*00e0*/ 	.word	0x000039f0


	//   ....[13]....
        /*00e4*/ 	.word	0x00003b10


	//   ....[14]....
        /*00e8*/ 	.word	0x00005a50


	//   ....[15]....
        /*00ec*/ 	.word	0x00005ab0


	//   ....[16]....
        /*00f0*/ 	.word	0x00005e10


	//   ....[17]....
        /*00f4*/ 	.word	0x00005f10


	//   ....[18]....
        /*00f8*/ 	.word	0x000077d0


	//   ....[19]....
        /*00fc*/ 	.word	0x00007800


	//   ....[20]....
        /*0100*/ 	.word	0x00007850


	//   ....[21]....
        /*0104*/ 	.word	0x00007870


	//----- nvinfo : EIATTR_REG_RECONFIG
	.align		4
.L_34:
        /*0108*/ 	.byte	0x01, 0x54
	.zero		2


	//----- nvinfo : EIATTR_SYSCALL_OFFSETS
	.align		4
        /*010c*/ 	.byte	0x04, 0x46
        /*010e*/ 	.short	(.L_36 - .L_35)


	//   ....[0]....
.L_35:
        /*0110*/ 	.word	0x00008320


	//   ....[1]....
        /*0114*/ 	.word	0x00008480


	//----- nvinfo : EIATTR_MBARRIER_INSTR_OFFSETS
	.align		4
.L_36:
        /*0118*/ 	.byte	0x04, 0x39
        /*011a*/ 	.short	(.L_38 - .L_37)


	//   ....[0]....
.L_37:
        /*011c*/ 	.word	0x00000390
        /*0120*/ 	.word	0x000000ff
        /*0124*/ 	.word	0x00013a50
        /*0128*/ 	.short	0x0100
        /*012a*/ 	.byte	0x08
	.zero		1


	//   ....[1]....
        /*012c*/ 	.word	0x000003a0
        /*0130*/ 	.word	0x000000ff
        /*0134*/ 	.word	0x00013a60
        /*0138*/ 	.short	0x0100
        /*013a*/ 	.byte	0x08
	.zero		1


	//   ....[2]....
        /*013c*/ 	.word	0x000003b0
        /*0140*/ 	.word	0x000000ff
        /*0144*/ 	.word	0x00013a58
        /*0148*/ 	.short	0x0100
        /*014a*/ 	.byte	0x08
	.zero		1


	//   ....[3]....
        /*014c*/ 	.word	0x000003c0
        /*0150*/ 	.word	0x000000ff
        /*0154*/ 	.word	0x00013a68
        /*0158*/ 	.short	0x0100
        /*015a*/ 	.byte	0x08
	.zero		1


	//   ....[4]....
        /*015c*/ 	.word	0x000004f0
        /*0160*/ 	.word	0x000000ff
        /*0164*/ 	.word	0x00013a00
        /*0168*/ 	.short	0x0100
        /*016a*/ 	.byte	0x08
	.zero		1


	//   ....[5]....
        /*016c*/ 	.word	0x00000500
        /*0170*/ 	.word	0x000000ff
        /*0174*/ 	.word	0x00013a28
        /*0178*/ 	.short	0x0100
        /*017a*/ 	.byte	0x08
	.zero		1


	//   ....[6]....
        /*017c*/ 	.word	0x00000510
        /*0180*/ 	.word	0x000000ff
        /*0184*/ 	.word	0x00013a08
        /*0188*/ 	.short	0x0100
        /*018a*/ 	.byte	0x08
	.zero		1


	//   ....[7]....
        /*018c*/ 	.word	0x00000520
        /*0190*/ 	.word	0x000000ff
        /*0194*/ 	.word	0x00013a30
        /*0198*/ 	.short	0x0100
        /*019a*/ 	.byte	0x08
	.zero		1


	//   ....[8]....
        /*019c*/ 	.word	0x00000530
        /*01a0*/ 	.word	0x000000ff
        /*01a4*/ 	.word	0x00013a10
        /*01a8*/ 	.short	0x0100
        /*01aa*/ 	.byte	0x08
	.zero		1


	//   ....[9]....
        /*01ac*/ 	.word	0x00000540
        /*01b0*/ 	.word	0x000000ff
        /*01b4*/ 	.word	0x00013a38
        /*01b8*/ 	.short	0x0100
        /*01ba*/ 	.byte	0x08
	.zero		1


	//   ....[10]....
        /*01bc*/ 	.word	0x00000550
        /*01c0*/ 	.word	0x000000ff
        /*01c4*/ 	.word	0x00013a18
        /*01c8*/ 	.short	0x0100
        /*01ca*/ 	.byte	0x08
	.zero		1


	//   ....[11]....
        /*01cc*/ 	.word	0x00000560
        /*01d0*/ 	.word	0x000000ff
        /*01d4*/ 	.word	0x00013a40
        /*01d8*/ 	.short	0x0100
        /*01da*/ 	.byte	0x08
	.zero		1


	//   ....[12]....
        /*01dc*/ 	.word	0x00000570
        /*01e0*/ 	.word	0x000000ff
        /*01e4*/ 	.word	0x00013a20
        /*01e8*/ 	.short	0x0100
        /*01ea*/ 	.byte	0x08
	.zero		1


	//   ....[13]....
        /*01ec*/ 	.word	0x00000580
        /*01f0*/ 	.word	0x000000ff
        /*01f4*/ 	.word	0x00013a48
        /*01f8*/ 	.short	0x0100
        /*01fa*/ 	.byte	0x08
	.zero		1


	//   ....[14]....
        /*01fc*/ 	.word	0x000006b0
        /*0200*/ 	.word	0x000000ff
        /*0204*/ 	.word	0x00013a70
        /*0208*/ 	.short	0x0100
        /*020a*/ 	.byte	0x08
	.zero		1


	//   ....[15]....
        /*020c*/ 	.word	0x000006c0
        /*0210*/ 	.word	0x000000ff
        /*0214*/ 	.word	0x00013a80
        /*0218*/ 	.short	0x0100
        /*021a*/ 	.byte	0x08
	.zero		1


	//   ....[16]....
        /*021c*/ 	.word	0x000006d0
        /*0220*/ 	.word	0x000000ff
        /*0224*/ 	.word	0x00013a78
        /*0228*/ 	.short	0x0100
        /*022a*/ 	.byte	0x08
	.zero		1


	//   ....[17]....
        /*022c*/ 	.word	0x000006e0
        /*0230*/ 	.word	0x000000ff
        /*0234*/ 	.word	0x00013a88
        /*0238*/ 	.short	0x0100
        /*023a*/ 	.byte	0x08
	.zero		1


	//   ....[18]....
        /*023c*/ 	.word	0x00000820
        /*0240*/ 	.word	0x000000ff
        /*0244*/ 	.word	0x00013a90
        /*0248*/ 	.short	0x0100
        /*024a*/ 	.byte	0x06
	.zero		1


	//   ....[19]....
        /*024c*/ 	.word	0x00000830
        /*0250*/ 	.word	0x000000ff
        /*0254*/ 	.word	0x00013a98
        /*0258*/ 	.short	0x0100
        /*025a*/ 	.byte	0x06
	.zero		1


	//   ....[20]....
        /*025c*/ 	.word	0x00000840
        /*0260*/ 	.word	0x000000ff
        /*0264*/ 	.word	0x00013aa0
        /*0268*/ 	.short	0x0100
        /*026a*/ 	.byte	0x06
	.zero		1


	//   ....[21]....
        /*026c*/ 	.word	0x00000850
        /*0270*/ 	.word	0x000000ff
        /*0274*/ 	.word	0x00013aa8
        /*0278*/ 	.short	0x0100
        /*027a*/ 	.byte	0x06
	.zero		1


	//   ....[22]....
        /*027c*/ 	.word	0x00000950
        /*0280*/ 	.word	0x000000ff
        /*0284*/ 	.word	0x00013ac0
        /*0288*/ 	.short	0x0100
        /*028a*/ 	.byte	0x08
	.zero		1


	//   ....[23]....
        /*028c*/ 	.word	0x00000960
        /*0290*/ 	.word	0x000000ff
        /*0294*/ 	.word	0x00013ae0
        /*0298*/ 	.short	0x0100
        /*029a*/ 	.byte	0x08
	.zero		1


	//   ....[24]....
        /*029c*/ 	.word	0x00000970
        /*02a0*/ 	.word	0x000000ff
        /*02a4*/ 	.word	0x00013ac8
        /*02a8*/ 	.short	0x0100
        /*02aa*/ 	.byte	0x08
	.zero		1


	//   ....[25]....
        /*02ac*/ 	.word	0x00000980
        /*02b0*/ 	.word	0x000000ff
        /*02b4*/ 	.word	0x00013ae8
        /*02b8*/ 	.short	0x0100
        /*02ba*/ 	.byte	0x08
	.zero		1


	//   ....[26]....
        /*02bc*/ 	.word	0x00000990
        /*02c0*/ 	.word	0x000000ff
        /*02c4*/ 	.word	0x00013ad0
        /*02c8*/ 	.short	0x0100
        /*02ca*/ 	.byte	0x08
	.zero		1


	//   ....[27]....
        /*02cc*/ 	.word	0x000009a0
        /*02d0*/ 	.word	0x000000ff
        /*02d4*/ 	.word	0x00013af0
        /*02d8*/ 	.short	0x0100
        /*02da*/ 	.byte	0x08
	.zero		1


	//   ....[28]....
        /*02dc*/ 	.word	0x000009b0
        /*02e0*/ 	.word	0x000000ff
        /*02e4*/ 	.word	0x00013ad8
        /*02e8*/ 	.short	0x0100
        /*02ea*/ 	.byte	0x08
	.zero		1


	//   ....[29]....
        /*02ec*/ 	.word	0x000009c0
        /*02f0*/ 	.word	0x000000ff
        /*02f4*/ 	.word	0x00013af8
        /*02f8*/ 	.short	0x0100
        /*02fa*/ 	.byte	0x08
	.zero		1


	//   ....[30]....
        /*02fc*/ 	.word	0x00000ac0
        /*0300*/ 	.word	0x000000ff
        /*0304*/ 	.word	0x00013ab0
        /*0308*/ 	.short	0x0100
        /*030a*/ 	.byte	0x06
	.zero		1


	//   ....[31]....
        /*030c*/ 	.word	0x000012c0
        /*0310*/ 	.word	0x000000ff
        /*0314*/ 	.word	0x00013a50
        /*0318*/ 	.short	0x010a
        /*031a*/ 	.byte	0x04
	.zero		1


	//   ....[32]....
        /*031c*/ 	.word	0x00001370
        /*0320*/ 	.word	0x000000ff
        /*0324*/ 	.word	0x00013a00
        /*0328*/ 	.short	0x010a
        /*032a*/ 	.byte	0x1a
	.zero		1


	//   ....[33]....
        /*032c*/ 	.word	0x00001390
        /*0330*/ 	.word	0x000000ff
        /*0334*/ 	.word	0xfffffff8
        /*0338*/ 	.short	0x010a
        /*033a*/ 	.byte	0x18
	.zero		1


	//   ....[34]....
        /*033c*/ 	.word	0x00002740
        /*0340*/ 	.word	0x0000001a
        /*0344*/ 	.word	0x00000000
        /*0348*/ 	.short	0x0101
        /*034a*/ 	.byte	0x1b
	.zero		1


	//   ....[35]....
        /*034c*/ 	.word	0x00002a50
        /*0350*/ 	.word	0x000000ff
        /*0354*/ 	.word	0x00013a00
        /*0358*/ 	.short	0x010a
        /*035a*/ 	.byte	0x06
	.zero		1


	//   ....[36]....
        /*035c*/ 	.word	0x00003230
        /*0360*/ 	.word	0x000000ff
        /*0364*/ 	.word	0x00000000
        /*0368*/ 	.short	0x0101
        /*036a*/ 	.byte	0x1a
	.zero		1


	//   ....[37]....
        /*036c*/ 	.word	0x00003390
        /*0370*/ 	.word	0x000000ff
        /*0374*/ 	.word	0x00013a00
        /*0378*/ 	.short	0x010a
        /*037a*/ 	.byte	0x06
	.zero		1


	//   ....[38]....
        /*037c*/ 	.word	0x00004670
        /*0380*/ 	.word	0x000000ff
        /*0384*/ 	.word	0x00013a00
        /*0388*/ 	.short	0x010a
        /*038a*/ 	.byte	0x06
	.zero		1


	//   ....[39]....
        /*038c*/ 	.word	0x00004920
        /*0390*/ 	.word	0x000000ff
        /*0394*/ 	.word	0x00013a00
        /*0398*/ 	.short	0x010a
        /*039a*/ 	.byte	0x06
	.zero		1


	//   ....[40]....
        /*039c*/ 	.word	0x000050f0
        /*03a0*/ 	.word	0x000000ff
        /*03a4*/ 	.word	0x00000000
        /*03a8*/ 	.short	0x0101
        /*03aa*/ 	.byte	0x06
	.zero		1


	//   ....[41]....
        /*03ac*/ 	.word	0x000051a0
        /*03b0*/ 	.word	0x000000ff
        /*03b4*/ 	.word	0x00000000
        /*03b8*/ 	.short	0x0101
        /*03ba*/ 	.byte	0x06
	.zero		1


	//   ....[42]....
        /*03bc*/ 	.word	0x00005350
        /*03c0*/ 	.word	0x000000ff
        /*03c4*/ 	.word	0x00013a00
        /*03c8*/ 	.short	0x010a
        /*03ca*/ 	.byte	0x06
	.zero		1


	//   ....[43]....
        /*03cc*/ 	.word	0x00006a70
        /*03d0*/ 	.word	0x000000ff
        /*03d4*/ 	.word	0x00013a00
        /*03d8*/ 	.short	0x010a
        /*03da*/ 	.byte	0x06
	.zero		1


	//   ....[44]....
        /*03dc*/ 	.word	0x00006cf0
        /*03e0*/ 	.word	0x000000ff
        /*03e4*/ 	.word	0x00013a00
        /*03e8*/ 	.short	0x010a
        /*03ea*/ 	.byte	0x06
	.zero		1


	//   ....[45]....
        /*03ec*/ 	.word	0x000074c0
        /*03f0*/ 	.word	0x000000ff
        /*03f4*/ 	.word	0x00000000
        /*03f8*/ 	.short	0x0101
        /*03fa*/ 	.byte	0x06
	.zero		1


	//   ....[46]....
        /*03fc*/ 	.word	0x00007570
        /*0400*/ 	.word	0x000000ff
        /*0404*/ 	.word	0x00000000
        /*0408*/ 	.short	0x0101
        /*040a*/ 	.byte	0x06
	.zero		1


	//   ....[47]....
        /*040c*/ 	.word	0x00007720
        /*0410*/ 	.word	0x000000ff
        /*0414*/ 	.word	0x00000000
        /*0418*/ 	.short	0x0101
        /*041a*/ 	.byte	0x04
	.zero		1


	//   ....[48]....
        /*041c*/ 	.word	0x000077a0
        /*0420*/ 	.word	0x000000ff
        /*0424*/ 	.word	0x00000000
        /*0428*/ 	.short	0x0101
        /*042a*/ 	.byte	0x19
	.zero		1


	//   ....[49]....
        /*042c*/ 	.word	0x00007d60
        /*0430*/ 	.word	0x000000ff
        /*0434*/ 	.word	0x00000008
        /*0438*/ 	.short	0x010a
        /*043a*/ 	.byte	0x18
	.zero		1


	//   ....[50]....
        /*043c*/ 	.word	0x000091e0
        /*0440*/ 	.word	0x00000000
        /*0444*/ 	.word	0x00013a90
        /*0448*/ 	.short	0x0101
        /*044a*/ 	.byte	0x24
	.zero		1


	//   ....[51]....
        /*044c*/ 	.word	0x000095a0
        /*0450*/ 	.word	0x00000007
        /*0454*/ 	.word	0x00013a60
        /*0458*/ 	.short	0x010a
        /*045a*/ 	.byte	0x3f
	.zero		1


	//   ....[52]....
        /*045c*/ 	.word	0x00009970
        /*0460*/ 	.word	0x00000007
        /*0464*/ 	.word	0x00013ab0
        /*0468*/ 	.short	0x0101
        /*046a*/ 	.byte	0x3f
	.zero		1


	//   ....[53]....
        /*046c*/ 	.word	0x00009980
        /*0470*/ 	.word	0x00000007
        /*0474*/ 	.word	0x00013ab0
        /*0478*/ 	.short	0x010a
        /*047a*/ 	.byte	0x3f
	.zero		1


	//   ....[54]....
        /*047c*/ 	.word	0x00009a20
        /*0480*/ 	.word	0x00000004
        /*0484*/ 	.word	0x00013a60
        /*0488*/ 	.short	0x010a
        /*048a*/ 	.byte	0x3f
	.zero		1


	//   ....[55]....
        /*048c*/ 	.word	0x0000a0e0
        /*0490*/ 	.word	0x00000008
        /*0494*/ 	.word	0x00013a28
        /*0498*/ 	.short	0x010a
        /*049a*/ 	.byte	0x3f
	.zero		1


	//   ....[56]....
        /*049c*/ 	.word	0x0000a490
        /*04a0*/ 	.word	0x00000004
        /*04a4*/ 	.word	0x00013ab0
        /*04a8*/ 	.short	0x0101
        /*04aa*/ 	.byte	0x3f
	.zero		1


	//   ....[57]....
        /*04ac*/ 	.word	0x0000a4a0
        /*04b0*/ 	.word	0x00000004
        /*04b4*/ 	.word	0x00013ab0
        /*04b8*/ 	.short	0x010a
        /*04ba*/ 	.byte	0x3f
	.zero		1


	//   ....[58]....
        /*04bc*/ 	.word	0x0000a550
        /*04c0*/ 	.word	0x00000007
        /*04c4*/ 	.word	0x00013a28
        /*04c8*/ 	.short	0x010a
        /*04ca*/ 	.byte	0x3f
	.zero		1


	//   ....[59]....
        /*04cc*/ 	.word	0x0000a990
        /*04d0*/ 	.word	0x00000007
        /*04d4*/ 	.word	0x00013a28
        /*04d8*/ 	.short	0x010a
        /*04da*/ 	.byte	0x3f
	.zero		1


	//   ....[60]....
        /*04dc*/ 	.word	0x0000ad60
        /*04e0*/ 	.word	0x00000007
        /*04e4*/ 	.word	0x00013a28
        /*04e8*/ 	.short	0x010a
        /*04ea*/ 	.byte	0x3f
	.zero		1


	//   ....[61]....
        /*04ec*/ 	.word	0x0000b180
        /*04f0*/ 	.word	0x00000003
        /*04f4*/ 	.word	0x00013a50
        /*04f8*/ 	.short	0x010a
        /*04fa*/ 	.byte	0x3f
	.zero		1


	//   ....[62]....
        /*04fc*/ 	.word	0x0000b1e0
        /*0500*/ 	.word	0x00000005
        /*0504*/ 	.word	0x00013a00
        /*0508*/ 	.short	0x010a
        /*050a*/ 	.byte	0x3f
	.zero		1


	//   ....[63]....
        /*050c*/ 	.word	0x0000b240
        /*0510*/ 	.word	0x00000000
        /*0514*/ 	.word	0xfffffff8
        /*0518*/ 	.short	0x010a
        /*051a*/ 	.byte	0x3f
	.zero		1


	//   ....[64]....
        /*051c*/ 	.word	0x0000b2a0
        /*0520*/ 	.word	0x00000008
        /*0524*/ 	.word	0x00013a00
        /*0528*/ 	.short	0x010a
        /*052a*/ 	.byte	0x3f
	.zero		1


	//   ....[65]....
        /*052c*/ 	.word	0x0000b300
        /*0530*/ 	.word	0x00000005
        /*0534*/ 	.word	0x00013a00
        /*0538*/ 	.short	0x010a
        /*053a*/ 	.byte	0x3f
	.zero		1


	//   ....[66]....
        /*053c*/ 	.word	0x0000b360
        /*0540*/ 	.word	0x00000009
        /*0544*/ 	.word	0x00013a00
        /*0548*/ 	.short	0x010a
        /*054a*/ 	.byte	0x3f
	.zero		1


	//   ....[67]....
        /*054c*/ 	.word	0x0000b3c0
        /*0550*/ 	.word	0x00000005
        /*0554*/ 	.word	0x00013a00
        /*0558*/ 	.short	0x010a
        /*055a*/ 	.byte	0x3f
	.zero		1


	//   ....[68]....
        /*055c*/ 	.word	0x0000b420
        /*0560*/ 	.word	0x00000009
        /*0564*/ 	.word	0x00013a00
        /*0568*/ 	.short	0x010a
        /*056a*/ 	.byte	0x3f
	.zero		1


	//   ....[69]....
        /*056c*/ 	.word	0x0000b480
        /*0570*/ 	.word	0x00000003
        /*0574*/ 	.word	0x00000008
        /*0578*/ 	.short	0x010a
        /*057a*/ 	.byte	0x3f
	.zero		1


	//   ....[70]....
        /*057c*/ 	.word	0x0000b550
        /*0580*/ 	.word	0x00000007
        /*0584*/ 	.word	0x00013a60
        /*0588*/ 	.short	0x010a
        /*058a*/ 	.byte	0x3f
	.zero		1


	//   ....[71]....
        /*058c*/ 	.word	0x0000b5a0
        /*0590*/ 	.word	0x00000007
        /*0594*/ 	.word	0x00013ab0
        /*0598*/ 	.short	0x010a
        /*059a*/ 	.byte	0x3f
	.zero		1


	//   ....[72]....
        /*059c*/ 	.word	0x0000b5f0
        /*05a0*/ 	.word	0x00000004
        /*05a4*/ 	.word	0x00013a60
        /*05a8*/ 	.short	0x010a
        /*05aa*/ 	.byte	0x3f
	.zero		1


	//   ....[73]....
        /*05ac*/ 	.word	0x0000b6c0
        /*05b0*/ 	.word	0x00000008
        /*05b4*/ 	.word	0x00013a28
        /*05b8*/ 	.short	0x010a
        /*05ba*/ 	.byte	0x3f
	.zero		1


	//   ....[74]....
        /*05bc*/ 	.word	0x0000b710
        /*05c0*/ 	.word	0x00000004
        /*05c4*/ 	.word	0x00013ab0
        /*05c8*/ 	.short	0x010a
        /*05ca*/ 	.byte	0x3f
	.zero		1


	//   ....[75]....
        /*05cc*/ 	.word	0x0000b760
        /*05d0*/ 	.word	0x00000007
        /*05d4*/ 	.word	0x00013a28
        /*05d8*/ 	.short	0x010a
        /*05da*/ 	.byte	0x3f
	.zero		1


	//   ....[76]....
        /*05dc*/ 	.word	0x0000b7b0
        /*05e0*/ 	.word	0x00000007
        /*05e4*/ 	.word	0x00013a28
        /*05e8*/ 	.short	0x010a
        /*05ea*/ 	.byte	0x3f
	.zero		1


	//   ....[77]....
        /*05ec*/ 	.word	0x0000b800
        /*05f0*/ 	.word	0x00000007
        /*05f4*/ 	.word	0x00013a28
        /*05f8*/ 	.short	0x010a
        /*05fa*/ 	.byte	0x3f
	.zero		1


	//----- nvinfo : EIATTR_NUM_MBARRIERS
	.align		4
.L_38:
        /*05fc*/ 	.byte	0x03, 0x38
        /*05fe*/ 	.short	0x001f


	//----- nvinfo : EIATTR_EXIT_INSTR_OFFSETS
	.align		4
        /*0600*/ 	.byte	0x04, 0x1c
        /*0602*/ 	.short	(.L_40 - .L_39)


	//   ....[0]....
.L_39:
        /*0604*/ 	.word	0x00000b20


	//   ....[1]....
        /*0608*/ 	.word	0x00000b90


	//   ....[2]....
        /*060c*/ 	.word	0x00009210


	//   ....[3]....
        /*0610*/ 	.word	0x00009270


	//   ....[4]....
        /*0614*/ 	.word	0x000092a0


	//   ....[5]....
        /*0618*/ 	.word	0x00009de0


	//   ....[6]....
        /*061c*/ 	.word	0x00009e10


	//   ....[7]....
        /*0620*/ 	.word	0x0000b160


	//----- nvinfo : EIATTR_MAX_THREADS
	.align		4
.L_40:
        /*0624*/ 	.byte	0x04, 0x05
        /*0626*/ 	.short	(.L_42 - .L_41)
.L_41:
        /*0628*/ 	.word	0x00000180
        /*062c*/ 	.word	0x00000001
        /*0630*/ 	.word	0x00000001


	//----- nvinfo : EIATTR_CRS_STACK_SIZE
	.align		4
.L_42:
        /*0634*/ 	.byte	0x04, 0x1e
        /*0636*/ 	.short	(.L_44 - .L_43)
.L_43:
        /*0638*/ 	.word	0x00000000


	//----- nvinfo : EIATTR_CBANK_PARAM_SIZE
	.align		4
.L_44:
        /*063c*/ 	.byte	0x03, 0x19
        /*063e*/ 	.short	0x0870


	//----- nvinfo : EIATTR_PARAM_CBANK
	.align		4
        /*0640*/ 	.byte	0x04, 0x0a
        /*0642*/ 	.short	(.L_46 - .L_45)
	.align		4
.L_45:
        /*0644*/ 	.word	index@(.nv.constant0._ZN7cutlass13device_kernelINS_4fmha6kernel28FmhaKernelTmaWarpSpecializedINS1_10collective30FmhaMainloopTmaWarpSpecializedINS_10bfloat16_tEffN4cute5tupleIJNS7_1CILi128EEENS9_ILi64EEENS9_ILi80EEEEEENS8_IJiNS9_ILi1EEENS8_IJiiEEEEEESG_SG_NS4_14ResidualFusionEJNS2_6OptionILNS2_3TagE0ENS9_ILb1EEEEENSI_ILSJ_2ESK_EEEEENS4_15FmhaFwdEpilogueIS6_fNS8_IJSB_SC_SB_EEEEENS2_23PersistentTileSchedulerEJSL_SM_EEEEEvNT_6ParamsE)
        /*0648*/ 	.short	0x0210
        /*064a*/ 	.short	0x0870


	//----- nvinfo : EIATTR_SW_WAR
	.align		4
.L_46:
        /*064c*/ 	.byte	0x04, 0x36
        /*064e*/ 	.short	(.L_48 - .L_47)
.L_47:
        /*0650*/ 	.word	0x00000008
.L_48:


//--------------------- .nv.callgraph             --------------------------
	.section	.nv.callgraph,"",@"SHT_CUDA_CALLGRAPH"
	.align	4
	.sectionentsize	8
	.align		4
        /*0000*/ 	.word	0x00000000
	.align		4
        /*0004*/ 	.word	0xffffffff
	.align		4
        /*0008*/ 	.word	index@(_ZN7cutlass13device_kernelINS_4fmha6kernel28FmhaKernelTmaWarpSpecializedINS1_10collective30FmhaMainloopTmaWarpSpecializedINS_10bfloat16_tEffN4cute5tupleIJNS7_1CILi128EEENS9_ILi64EEENS9_ILi80EEEEEENS8_IJiNS9_ILi1EEENS8_IJiiEEEEEESG_SG_NS4_14ResidualFusionEJNS2_6OptionILNS2_3TagE0ENS9_ILb1EEEEENSI_ILSJ_2ESK_EEEEENS4_15FmhaFwdEpilogueIS6_fNS8_IJSB_SC_SB_EEEEENS2_23PersistentTileSchedulerEJSL_SM_EEEEEvNT_6ParamsE)
	.align		4
        /*000c*/ 	.word	index@(__assertfail)
	.align		4
        /*0010*/ 	.word	0x00000000
	.align		4
        /*0014*/ 	.word	0xfffffffe
	.align		4
        /*0018*/ 	.word	0x00000000
	.align		4
        /*001c*/ 	.word	0xfffffffd
	.align		4
        /*0020*/ 	.word	0x00000000
	.align		4
        /*0024*/ 	.word	0xfffffffc


//--------------------- .nv.constant4             --------------------------
	.section	.nv.constant4,"a",@progbits
	.align	8
	.align		8
.nv.constant4:
        /*0000*/ 	.dword	__assertfail
	.align		8
        /*0008*/ 	.dword	__unnamed_1
	.align		8
        /*0010*/ 	.dword	__unnamed_2
	.align		8
        /*0018*/ 	.dword	_ZN39_INTERNAL_0b707d5d_4_k_cu_45a2b416_34854cuda3std3__45__cpo5beginE
	.align		8
        /*0020*/ 	.dword	_ZN39_INTERNAL_0b707d5d_4_k_cu_45a2b416_34854cuda3std3__45__cpo3endE
	.align		8
        /*0028*/ 	.dword	_ZN39_INTERNAL_0b707d5d_4_k_cu_45a2b416_34854cuda3std3__45__cpo6cbeginE
	.align		8
        /*0030*/ 	.dword	_ZN39_INTERNAL_0b707d5d_4_k_cu_45a2b416_34854cuda3std3__45__cpo4cendE
	.align		8
        /*0038*/ 	.dword	_ZN39_INTERNAL_0b707d5d_4_k_cu_45a2b416_34854cuda3std3__441_GLOBAL__N__0b707d5d_4_k_cu_45a2b416_34856ignoreE
	.align		8
        /*0040*/ 	.dword	_ZN39_INTERNAL_0b707d5d_4_k_cu_45a2b416_34854cuda3std3__419piecewise_constructE
	.align		8
        /*0048*/ 	.dword	_ZN39_INTERNAL_0b707d5d_4_k_cu_45a2b416_34854cuda3std3__48in_placeE
	.align		8
        /*0050*/ 	.dword	_ZN39_INTERNAL_0b707d5d_4_k_cu_45a2b416_34854cuda3std6ranges3__45__cpo4swapE
	.align		8
        /*0058*/ 	.dword	_ZN39_INTERNAL_0b707d5d_4_k_cu_45a2b416_34854cuda3std6ranges3__45__cpo9iter_moveE
	.align		8
        /*0060*/ 	.dword	_ZN39_INTERNAL_0b707d5d_4_k_cu_45a2b416_34854cute7productE
	.align		8
        /*0068*/ 	.dword	_ZN39_INTERNAL_0b707d5d_4_k_cu_45a2b416_34854cute1_E
	.align		8
        /*0070*/ 	.dword	$str$24
	.align		8
        /*0078*/ 	.dword	$str$25


//--------------------- .text._ZN7cutlass13device_kernelINS_4fmha6kernel28FmhaKernelTmaWarpSpecializedINS1_10collective30FmhaMainloopTmaWarpSpecializedINS_10bfloat16_tEffN4cute5tupleIJNS7_1CILi128EEENS9_ILi64EEENS9_ILi80EEEEEENS8_IJiNS9_ILi1EEENS8_IJiiEEEEEESG_SG_NS4_14ResidualFusionEJNS2_6OptionILNS2_3TagE0ENS9_ILb1EEEEENSI_ILSJ_2ESK_EEEEENS4_15FmhaFwdEpilogueIS6_fNS8_IJSB_SC_SB_EEEEENS2_23PersistentTileSchedulerEJSL_SM_EEEEEvNT_6ParamsE --------------------------
	.section	.text._ZN7cutlass13device_kernelINS_4fmha6kernel28FmhaKernelTmaWarpSpecializedINS1_10collective30FmhaMainloopTmaWarpSpecializedINS_10bfloat16_tEffN4cute5tupleIJNS7_1CILi128EEENS9_ILi64EEENS9_ILi80EEEEEENS8_IJiNS9_ILi1EEENS8_IJiiEEEEEESG_SG_NS4_14ResidualFusionEJNS2_6OptionILNS2_3TagE0ENS9_ILb1EEEEENSI_ILSJ_2ESK_EEEEENS4_15FmhaFwdEpilogueIS6_fNS8_IJSB_SC_SB_EEEEENS2_23PersistentTileSchedulerEJSL_SM_EEEEEvNT_6ParamsE,"ax",@progbits
	.align	128
.text._ZN7cutlass13device_kernelINS_4fmha6kernel28FmhaKernelTmaWarpSpecializedINS1_10collective30FmhaMainloopTmaWarpSpecializedINS_10bfloat16_tEffN4cute5tupleIJNS7_1CILi128EEENS9_ILi64EEENS9_ILi80EEEEEENS8_IJiNS9_ILi1EEENS8_IJiiEEEEEESG_SG_NS4_14ResidualFusionEJNS2_6OptionILNS2_3TagE0ENS9_ILb1EEEEENSI_ILSJ_2ESK_EEEEENS4_15FmhaFwdEpilogueIS6_fNS8_IJSB_SC_SB_EEEEENS2_23PersistentTileSchedulerEJSL_SM_EEEEEvNT_6ParamsE:
        .type           _ZN7cutlass13device_kernelINS_4fmha6kernel28FmhaKernelTmaWarpSpecializedINS1_10collective30FmhaMainloopTmaWarpSpecializedINS_10bfloat16_tEffN4cute5tupleIJNS7_1CILi128EEENS9_ILi64EEENS9_ILi80EEEEEENS8_IJiNS9_ILi1EEENS8_IJiiEEEEEESG_SG_NS4_14ResidualFusionEJNS2_6OptionILNS2_3TagE0ENS9_ILb1EEEEENSI_ILSJ_2ESK_EEEEENS4_15FmhaFwdEpilogueIS6_fNS8_IJSB_SC_SB_EEEEENS2_23PersistentTileSchedulerEJSL_SM_EEEEEvNT_6ParamsE,@function
        .size           _ZN7cutlass13device_kernelINS_4fmha6kernel28FmhaKernelTmaWarpSpecializedINS1_10collective30FmhaMainloopTmaWarpSpecializedINS_10bfloat16_tEffN4cute5tupleIJNS7_1CILi128EEENS9_ILi64EEENS9_ILi80EEEEEENS8_IJiNS9_ILi1EEENS8_IJiiEEEEEESG_SG_NS4_14ResidualFusionEJNS2_6OptionILNS2_3TagE0ENS9_ILb1EEEEENSI_ILSJ_2ESK_EEEEENS4_15FmhaFwdEpilogueIS6_fNS8_IJSB_SC_SB_EEEEENS2_23PersistentTileSchedulerEJSL_SM_EEEEEvNT_6ParamsE,(.L_x_151 - _ZN7cutlass13device_kernelINS_4fmha6kernel28FmhaKernelTmaWarpSpecializedINS1_10collective30FmhaMainloopTmaWarpSpecializedINS_10bfloat16_tEffN4cute5tupleIJNS7_1CILi128EEENS9_ILi64EEENS9_ILi80EEEEEENS8_IJiNS9_ILi1EEENS8_IJiiEEEEEESG_SG_NS4_14ResidualFusionEJNS2_6OptionILNS2_3TagE0ENS9_ILb1EEEEENSI_ILSJ_2ESK_EEEEENS4_15FmhaFwdEpilogueIS6_fNS8_IJSB_SC_SB_EEEEENS2_23PersistentTileSchedulerEJSL_SM_EEEEEvNT_6ParamsE)
        .other          _ZN7cutlass13device_kernelINS_4fmha6kernel28FmhaKernelTmaWarpSpecializedINS1_10collective30FmhaMainloopTmaWarpSpecializedINS_10bfloat16_tEffN4cute5tupleIJNS7_1CILi128EEENS9_ILi64EEENS9_ILi80EEEEEENS8_IJiNS9_ILi1EEENS8_IJiiEEEEEESG_SG_NS4_14ResidualFusionEJNS2_6OptionILNS2_3TagE0ENS9_ILb1EEEEENSI_ILSJ_2ESK_EEEEENS4_15FmhaFwdEpilogueIS6_fNS8_IJSB_SC_SB_EEEEENS2_23PersistentTileSchedulerEJSL_SM_EEEEEvNT_6ParamsE,@"STO_CUDA_ENTRY STV_DEFAULT"
_ZN7cutlass13device_kernelINS_4fmha6kernel28FmhaKernelTmaWarpSpecializedINS1_10collective30FmhaMainloopTmaWarpSpecializedINS_10bfloat16_tEffN4cute5tupleIJNS7_1CILi128EEENS9_ILi64EEENS9_ILi80EEEEEENS8_IJiNS9_ILi1EEENS8_IJiiEEEEEESG_SG_NS4_14ResidualFusionEJNS2_6OptionILNS2_3TagE0ENS9_ILb1EEEEENSI_ILSJ_2ESK_EEEEENS4_15FmhaFwdEpilogueIS6_fNS8_IJSB_SC_SB_EEEEENS2_23PersistentTileSchedulerEJSL_SM_EEEEEvNT_6ParamsE:
[----:B------:R-:W1:Y:S01]  /*0000*/  LDC R1, c[0x0][0x28] ;  /* 0x00000a00ff017b82 */ /* 0x000e620000000800 */
[----:B------:R-:W2:Y:S07]  /*0010*/  S2R R2, SR_TID.X ;  /* 0x0000000000027919 */ /* 0x000eae0000002100 */
[----:B------:R-:W3:Y:S01]  /*0020*/  S2UR UR6, SR_CTAID.X ;  /* 0x00000000000679c3 */ /* 0x000ee20000002500 */
[----:B------:R-:W-:Y:S01]  /*0030*/  ELECT P1, URZ, PT ;  /* 0x00000000003f782f */ /* 0x000fe20003820000 */
[----:B------:R-:W-:Y:S01]  /*0040*/  BSSY B0, `(.L_x_0) ;  /* 0x0000018000007945 */ /* 0x000fe20003800000 */
[----:B---3--:R-:W-:Y:S01]  /*0050*/  IMAD.U32 R17, RZ, RZ, UR6 ;  /* 0x00000006ff117e24 */ /* 0x008fe2000f8e00ff */
[----:B--2---:R-:W-:-:S05]  /*0060*/  SHF.R.U32.HI R0, RZ, 0x5, R2 ;  /* 0x00000005ff007819 */ /* 0x004fca0000011602 */
[----:B------:R-:W2:Y:S02]  /*0070*/  SHFL.IDX PT, R3, R0, RZ, 0x1f ;  /* 0x00001fff00037589 */ /* 0x000ea400000e0000 */
[----:B--2---:R-:W-:Y:S02]  /*0080*/  R2UR UR4, R3 ;  /* 0x00000000030472ca */ /* 0x004fe400000e0000 */
[----:B------:R-:W-:-:S06]  /*0090*/  SHF.R.U32.HI R3, RZ, 0x7, R2 ;  /* 0x00000007ff037819 */ /* 0x000fcc0000011602 */
[----:B------:R-:W2:Y:S05]  /*00a0*/  SHFL.IDX PT, R3, R3, RZ, 0x1f ;  /* 0x00001fff03037589 */ /* 0x000eaa00000e0000 */
[----:B------:R-:W-:Y:S02]  /*00b0*/  USHF.R.S32.HI UR5, URZ, 0x1f, UR4 ;  /* 0x0000001f3f057899 */ /* 0x000fe40008011404 */
[----:B------:R-:W-:Y:S02]  /*00c0*/  ISETP.EQ.AND P2, PT, RZ, UR4, P1 ;  /* 0x00000004ff007c0c */ /* 0x000fe40008f42270 */
[----:B------:R-:W-:-:S04]  /*00d0*/  ULEA.HI UR5, UR5, UR4, URZ, 0x2 ;  /* 0x0000000405057291 */ /* 0x000fc8000f8f103f */
[----:B------:R-:W-:-:S04]  /*00e0*/  ULOP3.LUT UR5, UR5, 0xfffffffc, URZ, 0xc0, !UPT ;  /* 0xfffffffc05057892 */ /* 0x000fc8000f8ec03f */
[----:B------:R-:W-:-:S03]  /*00f0*/  UIADD3 UR5, UR4, -UR5, URZ ;  /* 0x8000000504057290 */ /* 0x000fc6000fffe03f */
[----:B-1----:R-:W-:Y:S09]  /*0100*/  @!P2 BRA `(.L_x_1) ;  /* 0x00000000002ca947 */ /* 0x002ff20003800000 */
[----:B------:R-:W-:Y:S02]  /*0110*/  ULDC.64 UR6, c[0x0][0x198] ;  /* 0x0000660000067ab9 */ /* 0x000fe40000000a00 */
[----:B------:R-:W-:Y:S02]  /*0120*/  UIADD3 UR8, UP0, UR6, 0xf0, URZ ;  /* 0x000000f006087890 */ /* 0x000fe4000ff1e03f */
[----:B------:R-:W-:Y:S02]  /*0130*/  UIADD3 UR10, UP1, UR6, 0x1f0, URZ ;  /* 0x000001f0060a7890 */ /* 0x000fe4000ff3e03f */
[----:B------:R-:W-:Y:S02]  /*0140*/  UIADD3 UR6, UP2, UR6, 0x2f0, URZ ;  /* 0x000002f006067890 */ /* 0x000fe4000ff5e03f */
[----:B------:R-:W-:Y:S02]  /*0150*/  UIADD3.X UR9, URZ, UR7, URZ, UP0, !UPT ;  /* 0x000000073f097290 */ /* 0x000fe400087fe43f */
[----:B------:R-:W-:-:S02]  /*0160*/  UIADD3.X UR11, URZ, UR7, URZ, UP1, !UPT ;  /* 0x000000073f0b7290 */ /* 0x000fc40008ffe43f */
[----:B------:R-:W-:-:S05]  /*0170*/  UIADD3.X UR7, URZ, UR7, URZ, UP2, !UPT ;  /* 0x000000073f077290 */ /* 0x000fca00097fe43f */
[----:B------:R1:W-:Y:S02]  /*0180*/  UTMACCTL.PF [UR8] ;  /* 0x00000000080079b9 */ /* 0x0003e40008040000 */
[----:B------:R1:W-:Y:S02]  /*0190*/  UTMACCTL.PF [UR10] ;  /* 0x000000000a0079b9 */ /* 0x0003e40008040000 */
[----:B------:R1:W-:Y:S02]  /*01a0*/  UTMACCTL.PF [UR6] ;  /* 0x00000000060079b9 */ /* 0x0003e40008040000 */
[----:B-1----:R-:W-:Y:S01]  /*01b0*/  NOP ;  /* 0x0000000000007918 */ /* 0x002fe20000000000 */
.L_x_1:
[----:B------:R-:W-:Y:S05]  /*01c0*/  BSYNC B0 ;  /* 0x0000000000007941 */ /* 0x000fea0003800000 */
.L_x_0:
[----:B------:R-:W1:Y:S01]  /*01d0*/  SHFL.IDX PT, R4, R0, RZ, 0x1f ;  /* 0x00001fff00047589 */ /* 0x000e6200000e0000 */
[----:B--2---:R-:W-:Y:S01]  /*01e0*/  R2UR UR52, R3 ;  /* 0x00000000033472ca */ /* 0x004fe200000e0000 */
[----:B------:R-:W-:Y:S02]  /*01f0*/  UISETP.NE.AND UP0, UPT, UR5, 0x1, UPT ;  /* 0x000000010500788c */ /* 0x000fe4000bf05270 */
[----:B------:R-:W-:-:S10]  /*0200*/  UISETP.NE.AND UP1, UPT, UR5, 0x2, UPT ;  /* 0x000000020500788c */ /* 0x000fd4000bf25270 */
[----:B------:R-:W-:Y:S02]  /*0210*/  UIADD3 UR10, UR52, -0x1, URZ ;  /* 0xffffffff340a7890 */ /* 0x000fe4000fffe03f */
[----:B------:R-:W-:Y:S02]  /*0220*/  UISETP.EQ.AND UP2, UPT, UR52, URZ, !UP0 ;  /* 0x0000003f3400728c */ /* 0x000fe4000c742270 */
[----:B------:R-:W-:Y:S02]  /*0230*/  UISETP.EQ.AND UP3, UPT, UR52, URZ, !UP1 ;  /* 0x0000003f3400728c */ /* 0x000fe4000cf62270 */
[----:B------:R-:W-:Y:S02]  /*0240*/  UISETP.GE.U32.AND UP4, UPT, UR10, 0x4, UPT ;  /* 0x000000040a00788c */ /* 0x000fe4000bf86070 */
[----:B------:R-:W-:Y:S01]  /*0250*/  USEL UR51, URZ, 0x1, !UP2 ;  /* 0x000000013f337887 */ /* 0x000fe2000d000000 */
[----:B-1----:R-:W-:Y:S01]  /*0260*/  ISETP.NE.AND P0, PT, R4, RZ, PT ;  /* 0x000000ff0400720c */ /* 0x002fe20003f05270 */
[----:B------:R-:W-:Y:S01]  /*0270*/  USEL UR50, URZ, 0x1, !UP3 ;  /* 0x000000013f327887 */ /* 0x000fe2000d800000 */
[----:B------:R-:W-:Y:S01]  /*0280*/  IMAD.U32 R4, RZ, RZ, UR5 ;  /* 0x00000005ff047e24 */ /* 0x000fe2000f8e00ff */
[----:B------:R-:W-:-:S02]  /*0290*/  USEL UR51, UR51, 0x2, UP4 ;  /* 0x0000000233337887 */ /* 0x000fc4000a000000 */
[----:B------:R-:W-:-:S08]  /*02a0*/  USEL UR50, UR50, 0x2, UP4 ;  /* 0x0000000232327887 */ /* 0x000fd0000a000000 */
[----:B------:R-:W-:Y:S05]  /*02b0*/  @P0 BRA `(.L_x_2) ;  /* 0x0000000000480947 */ /* 0x000fea0003800000 */
[----:B------:R-:W1:Y:S01]  /*02c0*/  S2UR UR8, SR_CgaCtaId ;  /* 0x00000000000879c3 */ /* 0x000e620000008800 */
[----:B------:R-:W-:Y:S01]  /*02d0*/  UMOV UR4, 0x400 ;  /* 0x0000040000047882 */ /* 0x000fe20000000000 */
[----:B------:R-:W-:Y:S01]  /*02e0*/  UMOV UR5, 0x1 ;  /* 0x0000000100057882 */ /* 0x000fe20000000000 */
[----:B------:R-:W-:Y:S01]  /*02f0*/  UMOV UR6, 0x80 ;  /* 0x0000008000067882 */ /* 0x000fe20000000000 */
[----:B------:R-:W-:Y:S01]  /*0300*/  ELECT P0, URZ, PT ;  /* 0x00000000003f782f */ /* 0x000fe20003800000 */
[----:B------:R-:W-:-:S04]  /*0310*/  UIADD3 UR6, -UR6, 0x100000, URZ ;  /* 0x0010000006067890 */ /* 0x000fc8000fffe13f */
[----:B------:R-:W-:Y:S02]  /*0320*/  USHF.L.U32 UR7, UR6, 0xb, URZ ;  /* 0x0000000b06077899 */ /* 0x000fe4000800063f */
[----:B------:R-:W-:Y:S02]  /*0330*/  USHF.L.U32 UR6, UR6, 0x1, URZ ;  /* 0x0000000106067899 */ /* 0x000fe4000800063f */
[----:B-1----:R-:W-:Y:S02]  /*0340*/  ULEA UR8, UR8, UR4, 0x18 ;  /* 0x0000000408087291 */ /* 0x002fe4000f8ec03f */
[----:B------:R-:W-:-:S04]  /*0350*/  UIADD3 UR4, -UR5, 0x100000, URZ ;  /* 0x0010000005047890 */ /* 0x000fc8000fffe13f */
[----:B------:R-:W-:Y:S02]  /*0360*/  USHF.L.U32 UR5, UR4, 0xb, URZ ;  /* 0x0000000b04057899 */ /* 0x000fe4000800063f */
[----:B------:R-:W-:Y:S01]  /*0370*/  USHF.L.U32 UR4, UR4, 0x1, URZ ;  /* 0x0000000104047899 */ /* 0x000fe2000800063f */
[----:B------:R-:W1:Y:S11]  /*0380*/  FENCE.VIEW.ASYNC.S ;  /* 0x00000000000073c6 */ /* 0x000e760000000000 */
[----:B-1----:R1:W2:Y:S01]  /*0390*/  SYNCS.EXCH.64 URZ, [UR8+0x13a50], UR4 ;  /* 0x013a5004083f75b2 */ /* 0x0022a20008000100 */
[----:B------:R1:W3:Y:S01]  /*03a0*/  SYNCS.EXCH.64 URZ, [UR8+0x13a60], UR6 ;  /* 0x013a6006083f75b2 */ /* 0x0002e20008000100 */
[----:B------:R1:W4:Y:S01]  /*03b0*/  SYNCS.EXCH.64 URZ, [UR8+0x13a58], UR4 ;  /* 0x013a5804083f75b2 */ /* 0x0003220008000100 */
[----:B------:R1:W1:Y:S01]  /*03c0*/  SYNCS.EXCH.64 URZ, [UR8+0x13a68], UR6 ;  /* 0x013a6806083f75b2 */ /* 0x0002620008000100 */
[----:B------:R-:W-:Y:S01]  /*03d0*/  NOP ;  /* 0x0000000000007918 */ /* 0x000fe20000000000 */
.L_x_2:
[----:B------:R-:W5:Y:S01]  /*03e0*/  SHFL.IDX PT, R3, R0, RZ, 0x1f ;  /* 0x00001fff00037589 */ /* 0x000f6200000e0000 */
[----:B------:R-:W-:Y:S01]  /*03f0*/  NOP ;  /* 0x0000000000007918 */ /* 0x000fe20000000000 */
[----:B-----5:R-:W-:-:S13]  /*0400*/  ISETP.NE.AND P0, PT, R3, RZ, PT ;  /* 0x000000ff0300720c */ /* 0x020fda0003f05270 */
[----:B------:R-:W-:Y:S05]  /*0410*/  @P0 BRA `(.L_x_3) ;  /* 0x0000000000600947 */ /* 0x000fea0003800000 */
[----:B-1----:R-:W1:Y:S01]  /*0420*/  S2UR UR5, SR_CgaCtaId ;  /* 0x00000000000579c3 */ /* 0x002e620000008800 */
[----:B------:R-:W-:Y:S01]  /*0430*/  UMOV UR4, 0x400 ;  /* 0x0000040000047882 */ /* 0x000fe20000000000 */
[----:B------:R-:W-:Y:S01]  /*0440*/  UMOV UR6, 0x1 ;  /* 0x0000000100067882 */ /* 0x000fe20000000000 */
[----:B------:R-:W-:Y:S01]  /*0450*/  UMOV UR9, 0x100 ;  /* 0x0000010000097882 */ /* 0x000fe20000000000 */
[----:B------:R-:W-:-:S04]  /*0460*/  UIADD3 UR6, -UR6, 0x100000, URZ ;  /* 0x0010000006067890 */ /* 0x000fc8000fffe13f */
[----:B------:R-:W-:Y:S02]  /*0470*/  USHF.L.U32 UR7, UR6, 0xb, URZ ;  /* 0x0000000b06077899 */ /* 0x000fe4000800063f */
[----:B------:R-:W-:Y:S01]  /*0480*/  USHF.L.U32 UR6, UR6, 0x1, URZ ;  /* 0x0000000106067899 */ /* 0x000fe2000800063f */
[----:B------:R-:W-:Y:S01]  /*0490*/  ELECT P0, URZ, PT ;  /* 0x00000000003f782f */ /* 0x000fe20003800000 */
[----:B-1----:R-:W-:Y:S02]  /*04a0*/  ULEA UR8, UR5, UR4, 0x18 ;  /* 0x0000000405087291 */ /* 0x002fe4000f8ec03f */
[----:B------:R-:W-:-:S04]  /*04b0*/  UIADD3 UR4, -UR9, 0x100000, URZ ;  /* 0x0010000009047890 */ /* 0x000fc8000fffe13f */
[----:B------:R-:W-:Y:S02]  /*04c0*/  USHF.L.U32 UR5, UR4, 0xb, URZ ;  /* 0x0000000b04057899 */ /* 0x000fe4000800063f */
[----:B------:R-:W-:Y:S01]  /*04d0*/  USHF.L.U32 UR4, UR4, 0x1, URZ ;  /* 0x0000000104047899 */ /* 0x000fe2000800063f */
[----:B------:R-:W1:Y:S03]  /*04e0*/  FENCE.VIEW.ASYNC.S ;  /* 0x00000000000073c6 */ /* 0x000e660000000000 */
[----:B-1----:R1:W1:Y:S08]  /*04f0*/  SYNCS.EXCH.64 URZ, [UR8+0x13a00], UR6 ;  /* 0x013a0006083f75b2 */ /* 0x0022700008000100 */
[----:B------:R1:W1:Y:S01]  /*0500*/  SYNCS.EXCH.64 URZ, [UR8+0x13a28], UR4 ;  /* 0x013a2804083f75b2 */ /* 0x0002620008000100 */
        /* <DEDUP_REMOVED lines=8> */
[----:B------:R-:W-:Y:S01]  /*0590*/  NOP ;  /* 0x0000000000007918 */ /* 0x000fe20000000000 */
.L_x_3:
        /* <DEDUP_REMOVED lines=21> */
[----:B------:R-:W-:Y:S01]  /*06f0*/  NOP ;  /* 0x0000000000007918 */ /* 0x000fe20000000000 */
.L_x_4:
[----:B------:R-:W5:Y:S01]  /*0700*/  SHFL.IDX PT, R3, R0, RZ, 0x1f ;  /* 0x00001fff00037589 */ /* 0x000f6200000e0000 */
[----:B------:R-:W-:Y:S01]  /*0710*/  ELECT P0, URZ, PT ;  /* 0x00000000003f782f */ /* 0x000fe20003800000 */
[----:B------:R-:W-:Y:S01]  /*0720*/  NOP ;  /* 0x0000000000007918 */ /* 0x000fe20000000000 */
[----:B-1----:R-:W-:Y:S02]  /*0730*/  UMOV UR4, 0x80 ;  /* 0x0000008000047882 */ /* 0x002fe40000000000 */
[C---:B-----5:R-:W-:Y:S02]  /*0740*/  ISETP.NE.OR P0, PT, R3.reuse, RZ, !P0 ;  /* 0x000000ff0300720c */ /* 0x060fe40004705670 */
[----:B------:R-:W-:-:S11]  /*0750*/  ISETP.NE.AND P3, PT, R3, RZ, PT ;  /* 0x000000ff0300720c */ /* 0x000fd60003f65270 */
[----:B------:R-:W-:Y:S01]  /*0760*/  VOTEU.ALL UP2, P0 ;  /* 0x00000000003f7886 */ /* 0x000fe20000040000 */
[----:B------:R-:W-:Y:S01]  /*0770*/  VOTEU.ALL UP3, P0 ;  /* 0x00000000003f7886 */ /* 0x000fe20000060000 */
[----:B------:R-:W-:Y:S01]  /*0780*/  VOTEU.ALL UP4, P0 ;  /* 0x00000000003f7886 */ /* 0x000fe20000080000 */
[----:B------:R-:W-:Y:S02]  /*0790*/  VOTEU.ALL UP5, P0 ;  /* 0x00000000003f7886 */ /* 0x000fe400000a0000 */
[----:B------:R-:W1:Y:S01]  /*07a0*/  @!UP2 S2UR UR7, SR_CgaCtaId ;  /* 0x000000000007a9c3 */ /* 0x000e620000008800 */
[----:B------:R-:W-:Y:S01]  /*07b0*/  @!UP2 UMOV UR6, 0x400 ;  /* 0x000004000006a882 */ /* 0x000fe20000000000 */
[----:B------:R-:W-:-:S04]  /*07c0*/  @!UP2 UIADD3 UR4, -UR4, 0x100000, URZ ;  /* 0x001000000404a890 */ /* 0x000fc8000fffe13f */
[----:B------:R-:W-:Y:S02]  /*07d0*/  @!UP2 USHF.L.U32 UR5, UR4, 0xb, URZ ;  /* 0x0000000b0405a899 */ /* 0x000fe4000800063f */
[----:B------:R-:W-:Y:S02]  /*07e0*/  @!UP2 USHF.L.U32 UR4, UR4, 0x1, URZ ;  /* 0x000000010404a899 */ /* 0x000fe4000800063f */
[----:B-1----:R-:W-:Y:S01]  /*07f0*/  @!UP2 ULEA UR6, UR7, UR6, 0x18 ;  /* 0x000000060706a291 */ /* 0x002fe2000f8ec03f */
[----:B------:R-:W-:Y:S01]  /*0800*/  VOTEU.ALL UP2, P0 ;  /* 0x00000000003f7886 */ /* 0x000fe20000040000 */
[----:B------:R-:W1:Y:S10]  /*0810*/  FENCE.VIEW.ASYNC.S ;  /* 0x00000000000073c6 */ /* 0x000e740000000000 */
[----:B-1----:R1:W1:Y:S01]  /*0820*/  @!UP2 SYNCS.EXCH.64 URZ, [UR6+0x13a90], UR4 ;  /* 0x013a9004063fa5b2 */ /* 0x0022620008000100 */
[----:B------:R1:W1:Y:S01]  /*0830*/  @!UP3 SYNCS.EXCH.64 URZ, [UR6+0x13a98], UR4 ;  /* 0x013a9804063fb5b2 */ /* 0x0002620008000100 */
[----:B------:R1:W1:Y:S01]  /*0840*/  @!UP4 SYNCS.EXCH.64 URZ, [UR6+0x13aa0], UR4 ;  /* 0x013aa004063fc5b2 */ /* 0x0002620008000100 */
[----:B------:R1:W1:Y:S01]  /*0850*/  @!UP5 SYNCS.EXCH.64 URZ, [UR6+0x13aa8], UR4 ;  /* 0x013aa804063fd5b2 */ /* 0x0002620008000100 */
[----:B------:R-:W-:Y:S01]  /*0860*/  NOP ;  /* 0x0000000000007918 */ /* 0x000fe20000000000 */
[----:B------:R-:W-:Y:S05]  /*0870*/  @P3 BRA `(.L_x_5) ;  /* 0x0000000000583947 */ /* 0x000fea0003800000 */
[----:B-1----:R-:W1:Y:S01]  /*0880*/  S2UR UR5, SR_CgaCtaId ;  /* 0x00000000000579c3 */ /* 0x002e620000008800 */
[----:B------:R-:W-:Y:S01]  /*0890*/  UMOV UR4, 0x400 ;  /* 0x0000040000047882 */ /* 0x000fe20000000000 */
[----:B------:R-:W-:Y:S01]  /*08a0*/  UMOV UR6, 0x20 ;  /* 0x0000002000067882 */ /* 0x000fe20000000000 */
[----:B------:R-:W-:Y:S01]  /*08b0*/  UMOV UR7, 0x80 ;  /* 0x0000008000077882 */ /* 0x000fe20000000000 */
[----:B------:R-:W-:Y:S01]  /*08c0*/  ELECT P0, URZ, PT ;  /* 0x00000000003f782f */ /* 0x000fe20003800000 */
[----:B-1----:R-:W-:Y:S02]  /*08d0*/  ULEA UR8, UR5, UR4, 0x18 ;  /* 0x0000000405087291 */ /* 0x002fe4000f8ec03f */
[----:B------:R-:W-:-:S04]  /*08e0*/  UIADD3 UR4, -UR6, 0x100000, URZ ;  /* 0x0010000006047890 */ /* 0x000fc8000fffe13f */
[----:B------:R-:W-:Y:S02]  /*08f0*/  USHF.L.U32 UR5, UR4, 0xb, URZ ;  /* 0x0000000b04057899 */ /* 0x000fe4000800063f */
[----:B------:R-:W-:Y:S02]  /*0900*/  USHF.L.U32 UR4, UR4, 0x1, URZ ;  /* 0x0000000104047899 */ /* 0x000fe4000800063f */
        /* <DEDUP_REMOVED lines=13> */
.L_x_5:
[----:B------:R-:W-:Y:S01]  /*09e0*/  VOTEU.ANY UP2, P2 ;  /* 0x00000000003f7886 */ /* 0x000fe20001040100 */
[----:B-1----:R-:W-:Y:S01]  /*09f0*/  UMOV UR4, 0x40 ;  /* 0x0000004000047882 */ /* 0x002fe20000000000 */
[----:B------:R-:W-:Y:S01]  /*0a00*/  ISETP.NE.AND P3, PT, RZ, UR52, PT ;  /* 0x00000034ff007c0c */ /* 0x000fe2000bf65270 */
[----:B------:R-:W-:Y:S01]  /*0a10*/  NOP ;  /* 0x0000000000007918 */ /* 0x000fe20000000000 */
[----:B------:R-:W-:Y:S01]  /*0a20*/  ISETP.EQ.AND P0, PT, R4, 0x2, P1 ;  /* 0x000000020400780c */ /* 0x000fe20000f02270 */
[----:B------:R-:W1:Y:S01]  /*0a30*/  @UP2 S2UR UR7, SR_CgaCtaId ;  /* 0x00000000000729c3 */ /* 0x000e620000008800 */
[----:B------:R-:W-:Y:S01]  /*0a40*/  @UP2 UMOV UR6, 0x400 ;  /* 0x0000040000062882 */ /* 0x000fe20000000000 */
[----:B------:R-:W-:-:S04]  /*0a50*/  @UP2 UIADD3 UR4, -UR4, 0x100000, URZ ;  /* 0x0010000004042890 */ /* 0x000fc8000fffe13f */
[----:B------:R-:W-:Y:S02]  /*0a60*/  @UP2 USHF.L.U32 UR5, UR4, 0xb, URZ ;  /* 0x0000000b04052899 */ /* 0x000fe4000800063f */
[----:B------:R-:W-:Y:S02]  /*0a70*/  @UP2 USHF.L.U32 UR4, UR4, 0x1, URZ ;  /* 0x0000000104042899 */ /* 0x000fe4000800063f */
[----:B-1----:R-:W-:Y:S01]  /*0a80*/  @UP2 ULEA UR6, UR7, UR6, 0x18 ;  /* 0x0000000607062291 */ /* 0x002fe2000f8ec03f */
[----:B------:R-:W-:Y:S01]  /*0a90*/  VOTEU.ANY UP2, P2 ;  /* 0x00000000003f7886 */ /* 0x000fe20001040100 */
[----:B------:R-:W-:Y:S01]  /*0aa0*/  ISETP.EQ.AND P2, PT, R4, 0x1, P1 ;  /* 0x000000010400780c */ /* 0x000fe20000f42270 */
[----:B------:R-:W1:Y:S09]  /*0ab0*/  FENCE.VIEW.ASYNC.S ;  /* 0x00000000000073c6 */ /* 0x000e720000000000 */
[----:B-1----:R1:W2:Y:S01]  /*0ac0*/  @UP2 SYNCS.EXCH.64 URZ, [UR6+0x13ab0], UR4 ;  /* 0x013ab004063f25b2 */ /* 0x0022a20008000100 */
[----:B------:R-:W-:Y:S01]  /*0ad0*/  NOP ;  /* 0x0000000000007918 */ /* 0x000fe20000000000 */
[----:B--234-:R-:W-:Y:S06]  /*0ae0*/  BAR.SYNC.DEFER_BLOCKING 0x0 ;  /* 0x0000000000007b1d */ /* 0x01cfec0000010000 */
[----:B------:R-:W-:Y:S05]  /*0af0*/  @!P3 BRA `(.L_x_6) ;  /* 0x0000008400c8b947 */ /* 0x000fea0003800000 */
[----:B------:R-:W-:-:S06]  /*0b00*/  UISETP.GT.U32.AND UP0, UPT, UR10, 0x3, UPT ;  /* 0x000000030a00788c */ /* 0x000fcc000bf04070 */
[----:B------:R-:W-:-:S13]  /*0b10*/  PLOP3.LUT P0, PT, PT, PT, UP0, 0x80, 0x0 ;  /* 0x000000000000781c */ /* 0x000fda0003f0f008 */
[----:B-1----:R-:W-:Y:S05]  /*0b20*/  @P0 EXIT ;  /* 0x000000000000094d */ /* 0x002fea0003800000 */
.L_x_7:
[----:B------:R-:W-:-:S08]  /*0b30*/  NOP ;  /* 0x0000000000007918 */ /* 0x000fd00000000000 */
[----:B------:R-:W1:Y:S02]  /*0b40*/  USETMAXREG.TRY_ALLOC.CTAPOOL UP0, 0xf0 ;  /* 0x000000f0000079c8 */ /* 0x000e640008000600 */
[----:B-1----:R-:W-:-:S13]  /*0b50*/  PLOP3.LUT P0, PT, PT, PT, UP0, 0x80, 0x0 ;  /* 0x000000000000781c */ /* 0x002fda0003f0f008 */
[----:B------:R-:W-:Y:S05]  /*0b60*/  @!P0 BRA `(.L_x_7) ;  /* 0xfffffffc00f08947 */ /* 0x000fea000383ffff */
[----:B------:R-:W-:Y:S02]  /*0b70*/  ULDC UR4, c[0x0][0xa00] ;  /* 0x0002800000047ab9 */ /* 0x000fe40000000800 */
[----:B------:R-:W-:-:S13]  /*0b80*/  ISETP.GE.AND P0, PT, R17, UR4, PT ;  /* 0x0000000411007c0c */ /* 0x000fda000bf06270 */
[----:B------:R-:W-:Y:S05]  /*0b90*/  @P0 EXIT ;  /* 0x000000000000094d */ /* 0x000fea0003800000 */
[----:B------:R-:W1:Y:S01]  /*0ba0*/  S2UR UR4, SR_CgaCtaId ;  /* 0x00000000000479c3 */ /* 0x000e620000008800 */
[----:B------:R-:W-:Y:S01]  /*0bb0*/  SHF.R.S32.HI R3, RZ, 0x1f, R2 ;  /* 0x0000001fff037819 */ /* 0x000fe20000011402 */
[----:B------:R-:W-:Y:S01]  /*0bc0*/  UMOV UR36, 0x400 ;  /* 0x0000040000247882 */ /* 0x000fe20000000000 */
[----:B------:R-:W-:Y:S01]  /*0bd0*/  UISETP.NE.AND UP0, UPT, UR52, 0x1, UPT ;  /* 0x000000013400788c */ /* 0x000fe2000bf05270 */
[----:B------:R-:W-:Y:S01]  /*0be0*/  IMAD.MOV.U32 R19, RZ, RZ, RZ ;  /* 0x000000ffff137224 */ /* 0x000fe200078e00ff */
[----:B------:R-:W-:Y:S01]  /*0bf0*/  LEA.HI R3, R3, R2, RZ, 0x7 ;  /* 0x0000000203037211 */ /* 0x000fe200078f38ff */
[----:B------:R-:W-:Y:S02]  /*0c00*/  ULOP3.LUT UR49, UR51, 0x1, URZ, 0xfc, !UPT ;  /* 0x0000000133317892 */ /* 0x000fe4000f8efc3f */
[----:B------:R-:W-:Y:S01]  /*0c10*/  UP2UR UR5, UPR, URZ, 0x1 ;  /* 0x000000013f057883 */ /* 0x000fe20008000000 */
[----:B------:R-:W-:Y:S01]  /*0c20*/  LOP3.LUT R3, R3, 0xffffff80, RZ, 0xc0, !PT ;  /* 0xffffff8003037812 */ /* 0x000fe200078ec0ff */
[----:B------:R-:W-:Y:S01]  /*0c30*/  USEL UR6, URZ, 0x1, UP0 ;  /* 0x000000013f067887 */ /* 0x000fe20008000000 */
[----:B------:R-:W-:-:S02]  /*0c40*/  ULDC.64 UR54, c[0x0][0x198] ;  /* 0x0000660000367ab9 */ /* 0x000fc40000000a00 */
[----:B------:R-:W-:Y:S01]  /*0c50*/  IADD3 R3, -R3, R2, RZ ;  /* 0x0000000203037210 */ /* 0x000fe20007ffe1ff */
[----:B------:R-:W-:Y:S01]  /*0c60*/  UMOV UR47, URZ ;  /* 0x0000003f002f7c82 */ /* 0x000fe20008000000 */
[----:B------:R-:W-:Y:S01]  /*0c70*/  UMOV UR46, URZ ;  /* 0x0000003f002e7c82 */ /* 0x000fe20008000000 */
[----:B------:R-:W-:Y:S01]  /*0c80*/  MOV R22, UR6 ;  /* 0x0000000600167c02 */ /* 0x000fe20008000f00 */
[----:B------:R-:W-:Y:S01]  /*0c90*/  UMOV UR53, URZ ;  /* 0x0000003f00357c82 */ /* 0x000fe20008000000 */
[----:B------:R-:W-:Y:S01]  /*0ca0*/  SHF.R.S32.HI R0, RZ, 0x1f, R3 ;  /* 0x0000001fff007819 */ /* 0x000fe20000011403 */
[----:B------:R-:W-:-:S03]  /*0cb0*/  ULDC.64 UR56, c[0x0][0x208] ;  /* 0x0000820000387ab9 */ /* 0x000fc60000000a00 */
[----:B------:R-:W-:Y:S01]  /*0cc0*/  LEA.HI R0, R0, R3, RZ, 0x2 ;  /* 0x0000000300007211 */ /* 0x000fe200078f10ff */
[----:B-1----:R-:W-:-:S03]  /*0cd0*/  ULEA UR36, UR4, UR36, 0x18 ;  /* 0x0000002404247291 */ /* 0x002fc6000f8ec03f */
[----:B------:R-:W-:Y:S01]  /*0ce0*/  LOP3.LUT R0, R0, 0x7ffffffc, RZ, 0xc0, !PT ;  /* 0x7ffffffc00007812 */ /* 0x000fe200078ec0ff */
[----:B------:R-:W-:Y:S02]  /*0cf0*/  UIADD3 UR4, UR36, 0x5000, URZ ;  /* 0x0000500024047890 */ /* 0x000fe4000fffe03f */
[----:B------:R-:W-:Y:S02]  /*0d00*/  USHF.R.U32.HI UR5, URZ, 0x4, UR36 ;  /* 0x000000043f057899 */ /* 0x000fe40008011624 */
[----:B------:R-:W-:Y:S01]  /*0d10*/  IMAD.IADD R0, R3, 0x1, -R0 ;  /* 0x0000000103007824 */ /* 0x000fe200078e0a00 */
[----:B------:R-:W-:Y:S02]  /*0d20*/  USHF.R.U32.HI UR4, URZ, 0x4, UR4 ;  /* 0x000000043f047899 */ /* 0x000fe40008011604 */
[----:B------:R-:W-:Y:S01]  /*0d30*/  ULOP3.LUT UR5, UR5, 0x3fff, URZ, 0xc0, !UPT ;  /* 0x00003fff05057892 */ /* 0x000fe2000f8ec03f */
[----:B------:R-:W-:Y:S01]  /*0d40*/  IMAD.SHL.U32 R16, R0, 0x2, RZ ;  /* 0x0000000200107824 */ /* 0x000fe200078e00ff */
[----:B------:R-:W-:-:S02]  /*0d50*/  ULOP3.LUT UR48, UR4, 0x3fff, URZ, 0xc0, !UPT ;  /* 0x00003fff04307892 */ /* 0x000fc4000f8ec03f */
[----:B------:R-:W-:Y:S02]  /*0d60*/  ULOP3.LUT UR38, UR5, 0x10000, URZ, 0xfc, !UPT ;  /* 0x0001000005267892 */ /* 0x000fe4000f8efc3f */
[----:B------:R-:W-:-:S12]  /*0d70*/  ULOP3.LUT UR37, UR48, 0x10000, URZ, 0xfc, !UPT ;  /* 0x0001000030257892 */ /* 0x000fd8000f8efc3f */
.L_x_81:
[----:B------:R-:W-:Y:S01]  /*0d80*/  ULDC UR8, c[0x0][0xa04] ;  /* 0x0002810000087ab9 */ /* 0x000fe20000000800 */
[----:B------:R-:W-:Y:S01]  /*0d90*/  R2UR UR45, R17 ;  /* 0x00000000112d72ca */ /* 0x000fe200000e0000 */
[----:B------:R-:W-:Y:S01]  /*0da0*/  UISETP.NE.AND UP0, UPT, UR8, 0x1, UPT ;  /* 0x000000010800788c */ /* 0x000fe2000bf05270 */
[----:B------:R-:W-:Y:S01]  /*0db0*/  ULDC UR4, c[0x0][0xa10] ;  /* 0x0002840000047ab9 */ /* 0x000fe20000000800 */
[----:B------:R-:W-:Y:S01]  /*0dc0*/  ULDC UR44, c[0x0][0xa1c] ;  /* 0x00028700002c7ab9 */ /* 0x000fe20000000800 */
[----:B------:R-:W-:Y:S02]  /*0dd0*/  UISETP.NE.AND UP1, UPT, UR4, 0x1, UPT ;  /* 0x000000010400788c */ /* 0x000fe4000bf25270 */
[----:B------:R-:W-:-:S06]  /*0de0*/  UISETP.NE.AND UP2, UPT, UR52, 0x1, UPT ;  /* 0x000000013400788c */ /* 0x000fcc000bf45270 */
[----:B------:R-:W-:Y:S01]  /*0df0*/  @UP0 ULDC.64 UR6, c[0x0][0xa08] ;  /* 0x0002820000060ab9 */ /* 0x000fe20000000a00 */
[----:B------:R-:W-:Y:S01]  /*0e00*/  PLOP3.LUT P0, PT, PT, PT, UP2, 0x80, 0x0 ;  /* 0x000000000000781c */ /* 0x000fe20003f0f028 */
[----:B------:R-:W-:-:S03]  /*0e10*/  UIMAD.WIDE.U32 UR4, UR45, UR6, URZ ;  /* 0x000000062d0472a5 */ /* 0x000fc6000f8e003f */
[----:B------:R-:W-:Y:S01]  /*0e20*/  @UP1 ULDC UR6, c[0x0][0xa18] ;  /* 0x0002860000061ab9 */ /* 0x000fe20000000800 */
[----:B------:R-:W-:Y:S02]  /*0e30*/  @UP0 USHF.R.U32.HI UR45, URZ, UR7, UR5 ;  /* 0x000000073f2d0299 */ /* 0x000fe40008011605 */
[----:B------:R-:W-:Y:S01]  /*0e40*/  UISETP.NE.AND UP0, UPT, UR44, 0x1, UPT ;  /* 0x000000012c00788c */ /* 0x000fe2000bf05270 */
[----:B------:R-:W-:Y:S02]  /*0e50*/  @UP1 ULDC UR4, c[0x0][0xa14] ;  /* 0x0002850000041ab9 */ /* 0x000fe40000000800 */
[----:B------:R-:W-:Y:S02]  /*0e60*/  UIMAD.WIDE.U32 UR4, UR45, UR4, URZ ;  /* 0x000000042d0472a5 */ /* 0x000fe4000f8e003f */
[----:B------:R-:W-:Y:S01]  /*0e70*/  IMAD R0, RZ, RZ, -UR45 ;  /* 0x8000002dff007e24 */ /* 0x000fe2000f8e02ff */
[----:B------:R-:W-:Y:S01]  /*0e80*/  UMOV UR39, UR45 ;  /* 0x0000002d00277c82 */ /* 0x000fe20008000000 */
[----:B------:R-:W-:-:S02]  /*0e90*/  @UP1 USHF.R.U32.HI UR39, URZ, UR6, UR5 ;  /* 0x000000063f271299 */ /* 0x000fc40008011605 */
[----:B------:R-:W-:Y:S02]  /*0ea0*/  IMAD R0, R0, UR8, R17 ;  /* 0x0000000800007c24 */ /* 0x000fe4000f8e0211 */
[----:B------:R-:W-:Y:S02]  /*0eb0*/  @UP0 ULDC.64 UR6, c[0x0][0xa20] ;  /* 0x0002880000060ab9 */ /* 0x000fe40000000a00 */
[----:B------:R-:W-:Y:S01]  /*0ec0*/  UIMAD.WIDE.U32 UR4, UR39, UR6, URZ ;  /* 0x00000006270472a5 */ /* 0x000fe2000f8e003f */
[----:B------:R-:W-:Y:S02]  /*0ed0*/  R2UR UR42, R0 ;  /* 0x00000000002a72ca */ /* 0x000fe400000e0000 */
[----:B------:R-:W-:Y:S01]  /*0ee0*/  UMOV UR6, UR39 ;  /* 0x0000002700067c82 */ /* 0x000fe20008000000 */
[----:B------:R-:W-:-:S04]  /*0ef0*/  @UP0 USHF.R.U32.HI UR6, URZ, UR7, UR5 ;  /* 0x000000073f060299 */ /* 0x000fc80008011605 */
[----:B------:R-:W-:-:S04]  /*0f00*/  UIADD3 UR4, -UR6, URZ, URZ ;  /* 0x0000003f06047290 */ /* 0x000fc8000fffe13f */
[----:B------:R-:W-:Y:S01]  /*0f10*/  UIMAD UR44, UR44, UR4, UR39 ;  /* 0x000000042c2c72a4 */ /* 0x000fe2000f8e0227 */
[----:B-123--:R-:W-:Y:S11]  /*0f20*/  @!P0 BRA `(.L_x_8) ;  /* 0x0000000000688947 */ /* 0x00eff60003800000 */
[----:B------:R-:W-:-:S06]  /*0f30*/  UISETP.NE.AND UP0, UPT, UR52, 0x2, UPT ;  /* 0x000000023400788c */ /* 0x000fcc000bf05270 */
[----:B------:R-:W-:-:S13]  /*0f40*/  PLOP3.LUT P1, PT, PT, PT, UP0, 0x80, 0x0 ;  /* 0x000000000000781c */ /* 0x000fda0003f2f008 */
[----:B------:R-:W-:Y:S05]  /*0f50*/  @!P1 BRA `(.L_x_9) ;  /* 0x0000000000449947 */ /* 0x000fea0003800000 */
[----:B------:R-:W-:-:S06]  /*0f60*/  UISETP.NE.AND UP0, UPT, UR52, 0x3, UPT ;  /* 0x000000033400788c */ /* 0x000fcc000bf05270 */
[----:B------:R-:W-:-:S13]  /*0f70*/  PLOP3.LUT P1, PT, PT, PT, UP0, 0x80, 0x0 ;  /* 0x000000000000781c */ /* 0x000fda0003f2f008 */
[----:B------:R-:W-:Y:S05]  /*0f80*/  @!P1 BRA `(.L_x_10) ;  /* 0x0000000000249947 */ /* 0x000fea0003800000 */
[----:B------:R-:W-:-:S06]  /*0f90*/  UISETP.NE.AND UP0, UPT, UR52, 0x4, UPT ;  /* 0x000000043400788c */ /* 0x000fcc000bf05270 */
[----:B------:R-:W-:-:S13]  /*0fa0*/  PLOP3.LUT P1, PT, PT, PT, UP0, 0x80, 0x0 ;  /* 0x000000000000781c */ /* 0x000fda0003f2f008 */
[----:B------:R-:W-:Y:S05]  /*0fb0*/  @P1 BRA `(.L_x_11) ;  /* 0x0000000000541947 */ /* 0x000fea0003800000 */
[----:B------:R-:W-:Y:S02]  /*0fc0*/  UIADD3 UR4, UR47, -0x1, URZ ;  /* 0xffffffff2f047890 */ /* 0x000fe4000fffe03f */
[----:B------:R-:W-:Y:S02]  /*0fd0*/  ULOP3.LUT UR47, UR47, 0x1, URZ, 0xc, !UPT ;  /* 0x000000012f2f7892 */ /* 0x000fe4000f8e0c3f */
[----:B------:R-:W-:-:S04]  /*0fe0*/  ULOP3.LUT UR4, UR4, 0x2, URZ, 0xc0, !UPT ;  /* 0x0000000204047892 */ /* 0x000fc8000f8ec03f */
[----:B------:R-:W-:-:S04]  /*0ff0*/  USHF.R.U32.HI UR4, URZ, 0x1, UR4 ;  /* 0x000000013f047899 */ /* 0x000fc80008011604 */
[----:B------:R-:W-:Y:S01]  /*1000*/  ULOP3.LUT UR46, UR46, UR4, URZ, 0x3c, !UPT ;  /* 0x000000042e2e7292 */ /* 0x000fe2000f8e3c3f */
[----:B------:R-:W-:Y:S11]  /*1010*/  BRA `(.L_x_11) ;  /* 0x00000000003c7947 */ /* 0x000ff60003800000 */
.L_x_10:
[----:B------:R-:W-:Y:S02]  /*1020*/  ULOP3.LUT UP0, URZ, UR47, 0x2, URZ, 0xc0, !UPT ;  /* 0x000000022f3f7892 */ /* 0x000fe4000f80c03f */
[----:B------:R-:W-:Y:S02]  /*1030*/  ULOP3.LUT UR47, UR47, 0x1, URZ, 0xc0, !UPT ;  /* 0x000000012f2f7892 */ /* 0x000fe4000f8ec03f */
[----:B------:R-:W-:-:S04]  /*1040*/  USEL UR4, URZ, 0x1, UP0 ;  /* 0x000000013f047887 */ /* 0x000fc80008000000 */
[----:B------:R-:W-:Y:S01]  /*1050*/  ULOP3.LUT UR46, UR46, UR4, URZ, 0x3c, !UPT ;  /* 0x000000042e2e7292 */ /* 0x000fe2000f8e3c3f */
[----:B------:R-:W-:Y:S11]  /*1060*/  BRA `(.L_x_11) ;  /* 0x0000000000287947 */ /* 0x000ff60003800000 */
.L_x_9:
[----:B------:R-:W-:Y:S02]  /*1070*/  UIADD3 UR4, UR47, 0x1, URZ ;  /* 0x000000012f047890 */ /* 0x000fe4000fffe03f */
[----:B------:R-:W-:Y:S02]  /*1080*/  ULOP3.LUT UR47, UR47, 0x1, URZ, 0xc, !UPT ;  /* 0x000000012f2f7892 */ /* 0x000fe4000f8e0c3f */
[----:B------:R-:W-:-:S04]  /*1090*/  UISETP.GT.U32.AND UP0, UPT, UR4, 0x1, UPT ;  /* 0x000000010400788c */ /* 0x000fc8000bf04070 */
[----:B------:R-:W-:-:S04]  /*10a0*/  USEL UR4, URZ, 0x1, !UP0 ;  /* 0x000000013f047887 */ /* 0x000fc8000c000000 */
[----:B------:R-:W-:Y:S01]  /*10b0*/  ULOP3.LUT UR46, UR46, UR4, URZ, 0x3c, !UPT ;  /* 0x000000042e2e7292 */ /* 0x000fe2000f8e3c3f */
[----:B------:R-:W-:Y:S11]  /*10c0*/  BRA `(.L_x_11) ;  /* 0x0000000000107947 */ /* 0x000ff60003800000 */
.L_x_8:
[----:B------:R-:W-:Y:S02]  /*10d0*/  UISETP.GT.U32.AND UP0, UPT, UR47, 0x1, UPT ;  /* 0x000000012f00788c */ /* 0x000fe4000bf04070 */
[----:B------:R-:W-:Y:S02]  /*10e0*/  ULOP3.LUT UR47, UR47, 0x1, URZ, 0xc0, !UPT ;  /* 0x000000012f2f7892 */ /* 0x000fe4000f8ec03f */
[----:B------:R-:W-:-:S04]  /*10f0*/  USEL UR4, URZ, 0x1, !UP0 ;  /* 0x000000013f047887 */ /* 0x000fc8000c000000 */
[----:B------:R-:W-:-:S12]  /*1100*/  ULOP3.LUT UR46, UR46, UR4, URZ, 0x3c, !UPT ;  /* 0x000000042e2e7292 */ /* 0x000fd8000f8e3c3f */
.L_x_11:
[----:B------:R-:W-:Y:S05]  /*1110*/  @!P0 BRA `(.L_x_12) ;  /* 0x00000000003c8947 */ /* 0x000fea0003800000 */
        /* <DEDUP_REMOVED lines=9> */
[----:B------:R-:W-:Y:S01]  /*11b0*/  ULEA UR42, UR42, 0x3, 0x1 ;  /* 0x000000032a2a7891 */ /* 0x000fe2000f8e083f */
[----:B------:R-:W-:Y:S11]  /*11c0*/  BRA `(.L_x_15) ;  /* 0x0000000000147947 */ /* 0x000ff60003800000 */
.L_x_14:
[----:B------:R-:W-:Y:S01]  /*11d0*/  ULEA UR42, UR42, 0x2, 0x1 ;  /* 0x000000022a2a7891 */ /* 0x000fe2000f8e083f */
[----:B------:R-:W-:Y:S11]  /*11e0*/  BRA `(.L_x_15) ;  /* 0x00000000000c7947 */ /* 0x000ff60003800000 */
.L_x_13:
[----:B------:R-:W-:Y:S01]  /*11f0*/  ULEA UR42, UR42, 0x1, 0x1 ;  /* 0x000000012a2a7891 */ /* 0x000fe2000f8e083f */
[----:B------:R-:W-:Y:S11]  /*1200*/  BRA `(.L_x_15) ;  /* 0x0000000000047947 */ /* 0x000ff60003800000 */
.L_x_12:
[----:B------:R-:W-:-:S12]  /*1210*/  USHF.L.U32 UR42, UR42, 0x1, URZ ;  /* 0x000000012a2a7899 */ /* 0x000fd8000800063f */
.L_x_15:
[----:B------:R-:W-:-:S04]  /*1220*/  ULOP3.LUT UR4, UR50, 0x1, URZ, 0xfc, !UPT ;  /* 0x0000000132047892 */ /* 0x000fc8000f8efc3f */
[----:B------:R-:W-:-:S06]  /*1230*/  UISETP.NE.AND UP0, UPT, UR4, 0x3, UPT ;  /* 0x000000030400788c */ /* 0x000fcc000bf05270 */
[----:B------:R-:W-:-:S13]  /*1240*/  PLOP3.LUT P0, PT, PT, PT, UP0, 0x80, 0x0 ;  /* 0x000000000000781c */ /* 0x000fda0003f0f008 */
[----:B------:R-:W-:Y:S05]  /*1250*/  @!P0 BRA `(.L_x_16) ;  /* 0x0000000000048947 */ /* 0x000fea0003800000 */
[----:B------:R-:W-:Y:S01]  /*1260*/  BPT.TRAP 0x1 ;  /* 0x000000040000795c */ /* 0x000fe20000300000 */
.L_x_16:
[----:B------:R-:W-:Y:S01]  /*1270*/  ULEA UR4, UR47, UR36, 0x3 ;  /* 0x000000242f047291 */ /* 0x000fe2000f8e183f */
[----:B------:R-:W-:Y:S01]  /*1280*/  MOV R0, UR46 ;  /* 0x0000002e00007c02 */ /* 0x000fe20008000f00 */
[----:B------:R-:W-:-:S03]  /*1290*/  UISETP.NE.AND UP0, UPT, UR49, 0x3, UPT ;  /* 0x000000033100788c */ /* 0x000fc6000bf05270 */
[----:B------:R-:W-:-:S03]  /*12a0*/  SHF.L.U32 R0, R0, 0x1f, RZ ;  /* 0x0000001f00007819 */ /* 0x000fc600000006ff */
[----:B------:R-:W-:Y:S01]  /*12b0*/  PLOP3.LUT P0, PT, PT, PT, UP0, 0x80, 0x0 ;  /* 0x000000000000781c */ /* 0x000fe20003f0f008 */
[----:B------:R-:W1:Y:S02]  /*12c0*/  SYNCS.PHASECHK.TRANS64.TRYWAIT P1, [UR4+0x13a50], R0 ;  /* 0x013a5000ff0075a7 */ /* 0x000e640008020144 */
[----:B-1----:R-:W-:Y:S10]  /*12d0*/  @!P1 BRA `(.L_x_17) ;  /* 0x0000009c00a49947 */ /* 0x002ff40003800000 */
.L_x_127:
[----:B------:R-:W-:Y:S05]  /*12e0*/  @!P0 BRA `(.L_x_18) ;  /* 0x0000000000048947 */ /* 0x000fea0003800000 */
[----:B------:R-:W-:Y:S01]  /*12f0*/  BPT.TRAP 0x1 ;  /* 0x000000040000795c */ /* 0x000fe20000300000 */
.L_x_18:
[----:B------:R-:W-:Y:S01]  /*1300*/  ULEA UR26, UR53, UR36, 0x3 ;  /* 0x00000024351a7291 */ /* 0x000fe2000f8e183f */
[----:B-1----:R-:W-:Y:S01]  /*1310*/  SHF.L.U32 R0, R19, 0x1f, RZ ;  /* 0x0000001f13007819 */ /* 0x002fe200000006ff */
[----:B------:R-:W-:Y:S01]  /*1320*/  UIADD3 UR27, UR36, 0x13a90, URZ ;  /* 0x00013a90241b7890 */ /* 0x000fe2000fffe03f */
[----:B------:R-:W-:Y:S01]  /*1330*/  SHF.L.U32 R3, R22, 0x1f, RZ ;  /* 0x0000001f16037819 */ /* 0x000fe200000006ff */
[----:B------:R-:W-:Y:S02]  /*1340*/  ULEA UR4, UR52, 0xfffffff8, 0x3 ;  /* 0xfffffff834047891 */ /* 0x000fe4000f8e183f */
[----:B------:R-:W-:Y:S02]  /*1350*/  ULEA UR24, UR52, UR27, 0x3 ;  /* 0x0000001b34187291 */ /* 0x000fe4000f8e183f */
[----:B------:R-:W-:Y:S01]  /*1360*/  ULOP3.LUT UR25, UR4, 0x8, URZ, 0xc, !UPT ;  /* 0x0000000804197892 */ /* 0x000fe2000f8e0c3f */
[----:B------:R-:W1:Y:S02]  /*1370*/  SYNCS.PHASECHK.TRANS64.TRYWAIT P1, [UR26+0x13a00], R0 ;  /* 0x013a0000ff0075a7 */ /* 0x000e64000802015a */
[----:B-1----:R-:W-:Y:S09]  /*1380*/  @!P1 BRA `(.L_x_19) ;  /* 0x0000009c00909947 */ /* 0x002ff20003800000 */
.L_x_128:
[----:B------:R-:W2:Y:S02]  /*1390*/  SYNCS.PHASECHK.TRANS64.TRYWAIT P1, [UR24+-0x8], R3 ;  /* 0xfffff803ff0075a7 */ /* 0x000ea40008020158 */
[----:B--2---:R-:W-:Y:S05]  /*13a0*/  @!P1 BRA `(.L_x_20) ;  /* 0x0000009c00a09947 */ /* 0x004fea0003800000 */
.L_x_129:
[----:B------:R-:W-:Y:S01]  /*13b0*/  UIMAD UR22, UR53, 0x280, UR37 ;  /* 0x00000280351678a4 */ /* 0x000fe2000f8e0225 */
[----:B------:R-:W-:Y:S01]  /*13c0*/  WARPGROUP.ARRIVE ;  /* 0x00000000000079c5 */ /* 0x000fe20000000000 */
[----:B------:R-:W-:Y:S01]  /*13d0*/  UIMAD UR20, UR47, 0x280, UR38 ;  /* 0x000002802f1478a4 */ /* 0x000fe2000f8e0226 */
[----:B-1----:R-:W1:Y:S01]  /*13e0*/  LDC R3, c[0x0][0x28c] ;  /* 0x0000a300ff037b82 */ /* 0x002e620000000800 */
[----:B------:R-:W-:Y:S01]  /*13f0*/  UMOV UR23, 0xc0000010 ;  /* 0xc000001000177882 */ /* 0x000fe20000000000 */
[----:B------:R-:W-:Y:S01]  /*1400*/  UMOV UR21, 0xc0000010 ;  /* 0xc000001000157882 */ /* 0x000fe20000000000 */
[----:B------:R-:W-:Y:S01]  /*1410*/  UIADD3 UR6, UR22, 0x80, URZ ;  /* 0x0000008016067890 */ /* 0x000fe2000fffe03f */
[C---:B------:R-:W-:Y:S01]  /*1420*/  VIADD R4, R16.reuse, 0x8 ;  /* 0x0000000810047836 */ /* 0x040fe20000000000 */
[----:B------:R-:W-:Y:S01]  /*1430*/  UIADD3 UR4, UR20, 0x80, URZ ;  /* 0x0000008014047890 */ /* 0x000fe2000fffe03f */
[C---:B------:R-:W-:Y:S01]  /*1440*/  VIADD R0, R16.reuse, 0x1 ;  /* 0x0000000110007836 */ /* 0x040fe20000000000 */
[----:B------:R-:W-:Y:S01]  /*1450*/  UMOV UR7, 0xc0000010 ;  /* 0xc000001000077882 */ /* 0x000fe20000000000 */
[----:B------:R-:W-:Y:S01]  /*1460*/  HGMMA.64x64x16.F32.BF16 R24, gdesc[UR20], RZ, !UPT, gsb0 ;  /* 0x00e00000141879f0 */ /* 0x000fe2000c0018ff */
[----:B------:R-:W-:Y:S01]  /*1470*/  UMOV UR5, 0xc0000010 ;  /* 0xc000001000057882 */ /* 0x000fe20000000000 */
[----:B------:R-:W-:Y:S01]  /*1480*/  UIADD3 UR10, UR22, 0x100, URZ ;  /* 0x00000100160a7890 */ /* 0x000fe2000fffe03f */
[----:B------:R-:W-:Y:S01]  /*1490*/  VIADD R6, R16, 0x10 ;  /* 0x0000001010067836 */ /* 0x000fe20000000000 */
[----:B------:R-:W-:Y:S01]  /*14a0*/  UIADD3 UR8, UR20, 0x100, URZ ;  /* 0x0000010014087890 */ /* 0x000fe2000fffe03f */
[----:B------:R-:W-:Y:S01]  /*14b0*/  P2R R9, PR, RZ, 0x1 ;  /* 0x00000001ff097803 */ /* 0x000fe20000000000 */
[----:B------:R-:W-:Y:S01]  /*14c0*/  UMOV UR11, 0xc0000010 ;  /* 0xc0000010000b7882 */ /* 0x000fe20000000000 */
[----:B------:R-:W-:Y:S01]  /*14d0*/  UMOV UR9, 0xc0000010 ;  /* 0xc000001000097882 */ /* 0x000fe20000000000 */
[----:B------:R-:W-:-:S02]  /*14e0*/  UIADD3 UR14, UR22, 0x180, URZ ;  /* 0x00000180160e7890 */ /* 0x000fc4000fffe03f */
[----:B------:R-:W-:Y:S01]  /*14f0*/  UIADD3 UR12, UR20, 0x180, URZ ;  /* 0x00000180140c7890 */ /* 0x000fe2000fffe03f */
[----:B------:R-:W-:Y:S01]  /*1500*/  UMOV UR15, 0xc0000010 ;  /* 0xc0000010000f7882 */ /* 0x000fe20000000000 */
[----:B------:R-:W-:Y:S01]  /*1510*/  UMOV UR13, 0xc0000010 ;  /* 0xc0000010000d7882 */ /* 0x000fe20000000000 */
[----:B------:R-:W-:Y:S02]  /*1520*/  UIADD3 UR18, UR22, 0x200, URZ ;  /* 0x0000020016127890 */ /* 0x000fe4000fffe03f */
[----:B------:R-:W-:Y:S01]  /*1530*/  UIADD3 UR16, UR20, 0x200, URZ ;  /* 0x0000020014107890 */ /* 0x000fe2000fffe03f */
[-C--:B-1----:R-:W-:Y:S01]  /*1540*/  ISETP.GE.AND P1, PT, R4, R3.reuse, PT ;  /* 0x000000030400720c */ /* 0x082fe20003f26270 */
[----:B------:R-:W-:Y:S01]  /*1550*/  UMOV UR19, 0xc0000010 ;  /* 0xc000001000137882 */ /* 0x000fe20000000000 */
[----:B------:R-:W-:Y:S01]  /*1560*/  UMOV UR17, 0xc0000010 ;  /* 0xc000001000117882 */ /* 0x000fe20000000000 */
[-C--:B------:R-:W-:Y:S01]  /*1570*/  ISETP.GE.AND P4, PT, R0, R3.reuse, PT ;  /* 0x000000030000720c */ /* 0x080fe20003f86270 */
[C---:B------:R-:W-:Y:S01]  /*1580*/  VIADD R4, R16.reuse, 0x11 ;  /* 0x0000001110047836 */ /* 0x040fe20000000000 */
[----:B------:R-:W-:-:S02]  /*1590*/  ISETP.GE.AND P2, PT, R16, R3, PT ;  /* 0x000000031000720c */ /* 0x000fc40003f46270 */
[----:B------:R-:W-:Y:S02]  /*15a0*/  IADD3 R0, R16, 0x9, RZ ;  /* 0x0000000910007810 */ /* 0x000fe40007ffe0ff */
[-C--:B------:R-:W-:Y:S01]  /*15b0*/  ISETP.GE.AND P5, PT, R4, R3.reuse, PT ;  /* 0x000000030400720c */ /* 0x080fe20003fa6270 */
[----:B------:R-:W-:Y:S01]  /*15c0*/  VIADD R4, R16, 0x19 ;  /* 0x0000001910047836 */ /* 0x000fe20000000000 */
[-C--:B------:R-:W-:Y:S02]  /*15d0*/  ISETP.GE.AND P3, PT, R0, R3.reuse, PT ;  /* 0x000000030000720c */ /* 0x080fe40003f66270 */
[----:B------:R-:W-:Y:S02]  /*15e0*/  IADD3 R0, R16, 0x18, RZ ;  /* 0x0000001810007810 */ /* 0x000fe40007ffe0ff */
[----:B------:R-:W-:Y:S01]  /*15f0*/  ISETP.GE.AND P6, PT, R6, R3, PT ;  /* 0x000000030600720c */ /* 0x000fe20003fc6270 */
[----:B------:R-:W-:Y:S02]  /*1600*/  WARPGROUP.DEPBAR.LE gsb0, 0x0 ;  /* 0x00008000000079c5 */ /* 0x000fe40000010000 */
[----:B------:R-:W-:-:S06]  /*1610*/  WARPGROUP.ARRIVE ;  /* 0x00000000000079c5 */ /* 0x000fcc0000000000 */
[----:B------:R-:W-:Y:S01]  /*1620*/  HGMMA.64x64x16.F32.BF16 R24, gdesc[UR4], R24, gsb0 ;  /* 0x00e00000041879f0 */ /* 0x000fe20008001818 */
[----:B------:R-:W-:Y:S02]  /*1630*/  ULDC UR6, c[0x0][0x604] ;  /* 0x0001810000067ab9 */ /* 0x000fe40000000800 */
[----:B------:R-:W-:Y:S02]  /*1640*/  WARPGROUP.DEPBAR.LE gsb0, 0x0 ;  /* 0x00008000000079c5 */ /* 0x000fe40000010000 */
[----:B------:R-:W-:-:S06]  /*1650*/  WARPGROUP.ARRIVE ;  /* 0x00000000000079c5 */ /* 0x000fcc0000000000 */
[----:B------:R-:W-:Y:S03]  /*1660*/  HGMMA.64x64x16.F32.BF16 R24, gdesc[UR8], R24, gsb0 ;  /* 0x00e00000081879f0 */ /* 0x000fe60008001818 */
[----:B------:R-:W-:Y:S02]  /*1670*/  WARPGROUP.DEPBAR.LE gsb0, 0x0 ;  /* 0x00008000000079c5 */ /* 0x000fe40000010000 */
[----:B------:R-:W-:-:S06]  /*1680*/  WARPGROUP.ARRIVE ;  /* 0x00000000000079c5 */ /* 0x000fcc0000000000 */
[----:B------:R-:W-:Y:S03]  /*1690*/  HGMMA.64x64x16.F32.BF16 R24, gdesc[UR12], R24, gsb0 ;  /* 0x00e000000c1879f0 */ /* 0x000fe60008001818 */
[----:B------:R-:W-:Y:S02]  /*16a0*/  WARPGROUP.DEPBAR.LE gsb0, 0x0 ;  /* 0x00008000000079c5 */ /* 0x000fe40000010000 */
[----:B------:R-:W-:-:S06]  /*16b0*/  WARPGROUP.ARRIVE ;  /* 0x00000000000079c5 */ /* 0x000fcc0000000000 */
[----:B------:R-:W-:Y:S03]  /*16c0*/  HGMMA.64x64x16.F32.BF16 R24, gdesc[UR16], R24, gsb0 ;  /* 0x00e00000101879f0 */ /* 0x000fe60008001818 */
[----:B------:R-:W-:Y:S02]  /*16d0*/  WARPGROUP.DEPBAR.LE gsb0, 0x0 ;  /* 0x00008000000079c5 */ /* 0x000fe40000010000 */
[----:B------:R-:W-:Y:S02]  /*16e0*/  FSEL R24, R24, -INF , !P2 ;  /* 0xff80000018187808 */ /* 0x000fe40005000000 */
[----:B------:R-:W-:Y:S02]  /*16f0*/  FSEL R25, R25, -INF , !P4 ;  /* 0xff80000019197808 */ /* 0x000fe40006000000 */
[----:B------:R-:W-:Y:S02]  /*1700*/  FSEL R28, R28, -INF , !P1 ;  /* 0xff8000001c1c7808 */ /* 0x000fe40004800000 */
[----:B------:R-:W-:-:S02]  /*1710*/  FMNMX R5, R24, R25, !PT ;  /* 0x0000001918057209 */ /* 0x000fc40007800000 */
[----:B------:R-:W-:Y:S02]  /*1720*/  FSEL R26, R26, -INF , !P2 ;  /* 0xff8000001a1a7808 */ /* 0x000fe40005000000 */
[----:B------:R-:W-:Y:S02]  /*1730*/  FSEL R27, R27, -INF , !P4 ;  /* 0xff8000001b1b7808 */ /* 0x000fe40006000000 */
[-C--:B------:R-:W-:Y:S01]  /*1740*/  ISETP.GE.AND P2, PT, R0, R3.reuse, PT ;  /* 0x000000030000720c */ /* 0x080fe20003f46270 */
[----:B------:R-:W-:Y:S01]  /*1750*/  VIADD R0, R16, 0x20 ;  /* 0x0000002010007836 */ /* 0x000fe20000000000 */
[----:B------:R-:W-:Y:S02]  /*1760*/  ISETP.GE.AND P4, PT, R4, R3, PT ;  /* 0x000000030400720c */ /* 0x000fe40003f86270 */
[----:B------:R-:W-:Y:S02]  /*1770*/  FSEL R29, R29, -INF , !P3 ;  /* 0xff8000001d1d7808 */ /* 0x000fe40005800000 */
[----:B------:R-:W-:-:S02]  /*1780*/  FMNMX R4, R28, R5, !PT ;  /* 0x000000051c047209 */ /* 0x000fc40007800000 */
[----:B------:R-:W-:Y:S02]  /*1790*/  FSEL R30, R30, -INF , !P1 ;  /* 0xff8000001e1e7808 */ /* 0x000fe40004800000 */
[----:B------:R-:W-:Y:S02]  /*17a0*/  FSEL R32, R32, -INF , !P6 ;  /* 0xff80000020207808 */ /* 0x000fe40007000000 */
[----:B------:R-:W-:Y:S02]  /*17b0*/  FMNMX R5, R29, R4, !PT ;  /* 0x000000041d057209 */ /* 0x000fe40007800000 */
[----:B------:R-:W-:Y:S02]  /*17c0*/  ISETP.GE.AND P1, PT, R0, R3, PT ;  /* 0x000000030000720c */ /* 0x000fe40003f26270 */
[----:B------:R-:W-:Y:S02]  /*17d0*/  IADD3 R0, R16, 0x21, RZ ;  /* 0x0000002110007810 */ /* 0x000fe40007ffe0ff */
[----:B------:R-:W-:-:S02]  /*17e0*/  FSEL R33, R33, -INF , !P5 ;  /* 0xff80000021217808 */ /* 0x000fc40006800000 */
[----:B------:R-:W-:Y:S02]  /*17f0*/  FMNMX R4, R32, R5, !PT ;  /* 0x0000000520047209 */ /* 0x000fe40007800000 */
[----:B------:R-:W-:Y:S02]  /*1800*/  FSEL R31, R31, -INF , !P3 ;  /* 0xff8000001f1f7808 */ /* 0x000fe40005800000 */
[----:B------:R-:W-:Y:S01]  /*1810*/  ISETP.GE.AND P3, PT, R0, R3, PT ;  /* 0x000000030000720c */ /* 0x000fe20003f66270 */
[----:B------:R-:W-:Y:S01]  /*1820*/  VIADD R0, R16, 0x28 ;  /* 0x0000002810007836 */ /* 0x000fe20000000000 */
[----:B------:R-:W-:Y:S02]  /*1830*/  FSEL R36, R36, -INF , !P2 ;  /* 0xff80000024247808 */ /* 0x000fe40005000000 */
[----:B------:R-:W-:Y:S02]  /*1840*/  FMNMX R5, R33, R4, !PT ;  /* 0x0000000421057209 */ /* 0x000fe40007800000 */
[----:B------:R-:W-:-:S02]  /*1850*/  FSEL R34, R34, -INF , !P6 ;  /* 0xff80000022227808 */ /* 0x000fc40007000000 */
[----:B------:R-:W-:Y:S01]  /*1860*/  ISETP.GE.AND P6, PT, R0, R3, PT ;  /* 0x000000030000720c */ /* 0x000fe20003fc6270 */
[----:B------:R-:W-:Y:S01]  /*1870*/  VIADD R0, R16, 0x29 ;  /* 0x0000002910007836 */ /* 0x000fe20000000000 */
[----:B------:R-:W-:Y:S02]  /*1880*/  FSEL R37, R37, -INF , !P4 ;  /* 0xff80000025257808 */ /* 0x000fe40006000000 */
[----:B------:R-:W-:Y:S02]  /*1890*/  FMNMX R4, R36, R5, !PT ;  /* 0x0000000524047209 */ /* 0x000fe40007800000 */
[----:B------:R-:W-:Y:S02]  /*18a0*/  FSEL R40, R40, -INF , !P1 ;  /* 0xff80000028287808 */ /* 0x000fe40004800000 */
[----:B------:R-:W-:Y:S02]  /*18b0*/  FMNMX R5, R37, R4, !PT ;  /* 0x0000000425057209 */ /* 0x000fe40007800000 */
[----:B------:R-:W-:-:S02]  /*18c0*/  FSEL R35, R35, -INF , !P5 ;  /* 0xff80000023237808 */ /* 0x000fc40006800000 */
[----:B------:R-:W-:Y:S02]  /*18d0*/  ISETP.GE.AND P5, PT, R0, R3, PT ;  /* 0x000000030000720c */ /* 0x000fe40003fa6270 */
[----:B------:R-:W-:Y:S02]  /*18e0*/  IADD3 R0, R16, 0x30, RZ ;  /* 0x0000003010007810 */ /* 0x000fe40007ffe0ff */
[----:B------:R-:W-:Y:S02]  /*18f0*/  FSEL R41, R41, -INF , !P3 ;  /* 0xff80000029297808 */ /* 0x000fe40005800000 */
[----:B------:R-:W-:Y:S02]  /*1900*/  FMNMX R4, R40, R5, !PT ;  /* 0x0000000528047209 */ /* 0x000fe40007800000 */
[----:B------:R-:W-:Y:S02]  /*1910*/  FSEL R38, R38, -INF , !P2 ;  /* 0xff80000026267808 */ /* 0x000fe40005000000 */
[----:B------:R-:W-:Y:S01]  /*1920*/  ISETP.GE.AND P2, PT, R0, R3, PT ;  /* 0x000000030000720c */ /* 0x000fe20003f46270 */
[----:B------:R-:W-:Y:S01]  /*1930*/  VIADD R0, R16, 0x31 ;  /* 0x0000003110007836 */ /* 0x000fe20000000000 */
[----:B------:R-:W-:-:S02]  /*1940*/  FSEL R44, R44, -INF , !P6 ;  /* 0xff8000002c2c7808 */ /* 0x000fc40007000000 */
[----:B------:R-:W-:Y:S02]  /*1950*/  FMNMX R5, R41, R4, !PT ;  /* 0x0000000429057209 */ /* 0x000fe40007800000 */
[----:B------:R-:W-:Y:S02]  /*1960*/  FSEL R39, R39, -INF , !P4 ;  /* 0xff80000027277808 */ /* 0x000fe40006000000 */
[----:B------:R-:W-:Y:S02]  /*1970*/  FSEL R45, R45, -INF , !P5 ;  /* 0xff8000002d2d7808 */ /* 0x000fe40006800000 */
[----:B------:R-:W-:Y:S02]  /*1980*/  FMNMX R4, R44, R5, !PT ;  /* 0x000000052c047209 */ /* 0x000fe40007800000 */
[----:B------:R-:W-:Y:S01]  /*1990*/  ISETP.GE.AND P4, PT, R0, R3, PT ;  /* 0x000000030000720c */ /* 0x000fe20003f86270 */
[----:B------:R-:W-:Y:S01]  /*19a0*/  VIADD R0, R16, 0x38 ;  /* 0x0000003810007836 */ /* 0x000fe20000000000 */
[----:B------:R-:W-:-:S02]  /*19b0*/  FSEL R48, R48, -INF , !P2 ;  /* 0xff80000030307808 */ /* 0x000fc40005000000 */
[----:B------:R-:W-:Y:S02]  /*19c0*/  FMNMX R5, R45, R4, !PT ;  /* 0x000000042d057209 */ /* 0x000fe40007800000 */
[----:B------:R-:W-:Y:S02]  /*19d0*/  FSEL R42, R42, -INF , !P1 ;  /* 0xff8000002a2a7808 */ /* 0x000fe40004800000 */
[----:B------:R-:W-:Y:S02]  /*19e0*/  ISETP.GE.AND P1, PT, R0, R3, PT ;  /* 0x000000030000720c */ /* 0x000fe40003f26270 */
[----:B------:R-:W-:Y:S02]  /*19f0*/  IADD3 R0, R16, 0x39, RZ ;  /* 0x0000003910007810 */ /* 0x000fe40007ffe0ff */
[----:B------:R-:W-:Y:S02]  /*1a00*/  FSEL R49, R49, -INF , !P4 ;  /* 0xff80000031317808 */ /* 0x000fe40006000000 */
[----:B------:R-:W-:-:S02]  /*1a10*/  FMNMX R4, R48, R5, !PT ;  /* 0x0000000530047209 */ /* 0x000fc40007800000 */
[----:B------:R-:W-:Y:S02]  /*1a20*/  FSEL R43, R43, -INF , !P3 ;  /* 0xff8000002b2b7808 */ /* 0x000fe40005800000 */
[----:B------:R-:W-:Y:S02]  /*1a30*/  ISETP.GE.AND P3, PT, R0, R3, PT ;  /* 0x000000030000720c */ /* 0x000fe40003f66270 */
[----:B------:R-:W-:Y:S02]  /*1a40*/  FSEL R52, R52, -INF , !P1 ;  /* 0xff80000034347808 */ /* 0x000fe40004800000 */
[----:B------:R-:W-:Y:S02]  /*1a50*/  FMNMX R5, R49, R4, !PT ;  /* 0x0000000431057209 */ /* 0x000fe40007800000 */
[----:B------:R-:W-:Y:S02]  /*1a60*/  FSEL R53, R53, -INF , !P3 ;  /* 0xff80000035357808 */ /* 0x000fe40005800000 */
[----:B------:R-:W-:-:S02]  /*1a70*/  FMNMX R0, R52, R5, !PT ;  /* 0x0000000534007209 */ /* 0x000fc40007800000 */
[----:B------:R-:W-:Y:S02]  /*1a80*/  FSEL R46, R46, -INF , !P6 ;  /* 0xff8000002e2e7808 */ /* 0x000fe40007000000 */
[----:B------:R-:W-:Y:S02]  /*1a90*/  FMNMX R6, R53, R0, !PT ;  /* 0x0000000035067209 */ /* 0x000fe40007800000 */
[----:B------:R-:W-:Y:S02]  /*1aa0*/  FSEL R47, R47, -INF , !P5 ;  /* 0xff8000002f2f7808 */ /* 0x000fe40006800000 */
[----:B------:R-:W-:Y:S01]  /*1ab0*/  FSEL R50, R50, -INF , !P2 ;  /* 0xff80000032327808 */ /* 0x000fe20005000000 */
[----:B------:R-:W1:Y:S01]  /*1ac0*/  SHFL.BFLY PT, R5, R6, 0x1, 0x1f ;  /* 0x0c201f0006057f89 */ /* 0x000e6200000e0000 */
[----:B------:R-:W-:Y:S02]  /*1ad0*/  FSEL R51, R51, -INF , !P4 ;  /* 0xff80000033337808 */ /* 0x000fe40006000000 */
[----:B------:R-:W-:-:S02]  /*1ae0*/  FSEL R54, R54, -INF , !P1 ;  /* 0xff80000036367808 */ /* 0x000fc40004800000 */
[----:B------:R-:W-:Y:S02]  /*1af0*/  FSEL R55, R55, -INF , !P3 ;  /* 0xff80000037377808 */ /* 0x000fe40005800000 */
[----:B-1----:R-:W-:Y:S02]  /*1b00*/  FMNMX R7, R6, R5, !PT ;  /* 0x0000000506077209 */ /* 0x002fe40007800000 */
[----:B------:R-:W-:-:S03]  /*1b10*/  FMNMX R5, R26, R27, !PT ;  /* 0x0000001b1a057209 */ /* 0x000fc60007800000 */
[----:B------:R-:W1:Y:S01]  /*1b20*/  SHFL.BFLY PT, R4, R7, 0x2, 0x1f ;  /* 0x0c401f0007047f89 */ /* 0x000e6200000e0000 */
[----:B------:R-:W-:-:S04]  /*1b30*/  FMNMX R0, R30, R5, !PT ;  /* 0x000000051e007209 */ /* 0x000fc80007800000 */
[----:B------:R-:W-:-:S04]  /*1b40*/  FMNMX R5, R31, R0, !PT ;  /* 0x000000001f057209 */ /* 0x000fc80007800000 */
[----:B------:R-:W-:-:S04]  /*1b50*/  FMNMX R0, R34, R5, !PT ;  /* 0x0000000522007209 */ /* 0x000fc80007800000 */
[----:B------:R-:W-:-:S04]  /*1b60*/  FMNMX R5, R35, R0, !PT ;  /* 0x0000000023057209 */ /* 0x000fc80007800000 */
[----:B------:R-:W-:-:S04]  /*1b70*/  FMNMX R0, R38, R5, !PT ;  /* 0x0000000526007209 */ /* 0x000fc80007800000 */
[----:B------:R-:W-:Y:S02]  /*1b80*/  FMNMX R5, R39, R0, !PT ;  /* 0x0000000027057209 */ /* 0x000fe40007800000 */
[----:B-1----:R-:W-:Y:S02]  /*1b90*/  FMNMX R4, R7, R4, !PT ;  /* 0x0000000407047209 */ /* 0x002fe40007800000 */
[----:B------:R-:W-:Y:S02]  /*1ba0*/  FMNMX R0, R42, R5, !PT ;  /* 0x000000052a007209 */ /* 0x000fe40007800000 */
[C---:B------:R-:W-:Y:S02]  /*1bb0*/  FSETP.NEU.AND P0, PT, R4.reuse, -INF , PT ;  /* 0xff8000000400780b */ /* 0x040fe40003f0d000 */
[----:B------:R-:W-:Y:S02]  /*1bc0*/  FMNMX R5, R43, R0, !PT ;  /* 0x000000002b057209 */ /* 0x000fe40007800000 */
[----:B------:R-:W-:-:S02]  /*1bd0*/  FSEL R8, R4, RZ, P0 ;  /* 0x000000ff04087208 */ /* 0x000fc40000000000 */
[----:B------:R-:W-:Y:S02]  /*1be0*/  FMNMX R0, R46, R5, !PT ;  /* 0x000000052e007209 */ /* 0x000fe40007800000 */
[----:B------:R-:W-:Y:S01]  /*1bf0*/  ISETP.NE.AND P0, PT, R9, RZ, PT ;  /* 0x000000ff0900720c */ /* 0x000fe20003f05270 */
[----:B------:R-:W-:Y:S01]  /*1c00*/  FMUL R8, R8, UR6 ;  /* 0x0000000608087c20 */ /* 0x000fe20008400000 */
[----:B------:R-:W-:-:S03]  /*1c10*/  FMNMX R5, R47, R0, !PT ;  /* 0x000000002f057209 */ /* 0x000fc60007800000 */
[--C-:B------:R-:W-:Y:S01]  /*1c20*/  FFMA R24, R24, UR6, -R8.reuse ;  /* 0x0000000618187c23 */ /* 0x100fe20008000808 */
[--C-:B------:R-:W-:Y:S01]  /*1c30*/  FFMA R25, R25, UR6, -R8.reuse ;  /* 0x0000000619197c23 */ /* 0x100fe20008000808 */
[----:B------:R-:W-:Y:S01]  /*1c40*/  FMNMX R0, R50, R5, !PT ;  /* 0x0000000532007209 */ /* 0x000fe20007800000 */
[--C-:B------:R-:W-:Y:S01]  /*1c50*/  FFMA R36, R36, UR6, -R8.reuse ;  /* 0x0000000624247c23 */ /* 0x100fe20008000808 */
[--C-:B------:R-:W-:Y:S01]  /*1c60*/  FFMA R37, R37, UR6, -R8.reuse ;  /* 0x0000000625257c23 */ /* 0x100fe20008000808 */
[----:B------:R-:W-:Y:S01]  /*1c70*/  FSETP.GEU.AND P5, PT, R24, -126, PT ;  /* 0xc2fc00001800780b */ /* 0x000fe20003fae000 */
[--C-:B------:R-:W-:Y:S01]  /*1c80*/  FFMA R28, R28, UR6, -R8.reuse ;  /* 0x000000061c1c7c23 */ /* 0x100fe20008000808 */
[----:B------:R-:W-:Y:S01]  /*1c90*/  FSETP.GEU.AND P2, PT, R25, -126, PT ;  /* 0xc2fc00001900780b */ /* 0x000fe20003f4e000 */
[--C-:B------:R-:W-:Y:S01]  /*1ca0*/  FFMA R29, R29, UR6, -R8.reuse ;  /* 0x000000061d1d7c23 */ /* 0x100fe20008000808 */
[----:B------:R-:W-:Y:S01]  /*1cb0*/  FMNMX R5, R51, R0, !PT ;  /* 0x0000000033057209 */ /* 0x000fe20007800000 */
[--C-:B------:R-:W-:Y:S01]  /*1cc0*/  FFMA R32, R32, UR6, -R8.reuse ;  /* 0x0000000620207c23 */ /* 0x100fe20008000808 */
[--C-:B------:R-:W-:Y:S01]  /*1cd0*/  FFMA R33, R33, UR6, -R8.reuse ;  /* 0x0000000621217c23 */ /* 0x100fe20008000808 */
[----:B------:R-:W-:Y:S01]  /*1ce0*/  FSETP.GEU.AND P6, PT, R28, -126, PT ;  /* 0xc2fc00001c00780b */ /* 0x000fe20003fce000 */
[--C-:B------:R-:W-:Y:S01]  /*1cf0*/  FFMA R48, R48, UR6, -R8.reuse ;  /* 0x0000000630307c23 */ /* 0x100fe20008000808 */
[----:B------:R-:W-:Y:S01]  /*1d00*/  FMNMX R0, R54, R5, !PT ;  /* 0x0000000536007209 */ /* 0x000fe20007800000 */
[--C-:B------:R-:W-:Y:S01]  /*1d10*/  FFMA R40, R40, UR6, -R8.reuse ;  /* 0x0000000628287c23 */ /* 0x100fe20008000808 */
[----:B------:R-:W-:Y:S01]  /*1d20*/  FSETP.GEU.AND P4, PT, R29, -126, PT ;  /* 0xc2fc00001d00780b */ /* 0x000fe20003f8e000 */
[--C-:B------:R-:W-:Y:S01]  /*1d30*/  FFMA R41, R41, UR6, -R8.reuse ;  /* 0x0000000629297c23 */ /* 0x100fe20008000808 */
[----:B------:R-:W-:Y:S01]  /*1d40*/  FMNMX R0, R55, R0, !PT ;  /* 0x0000000037007209 */ /* 0x000fe20007800000 */
[----:B------:R-:W-:Y:S01]  /*1d50*/  @!P5 FMUL R24, R24, 0.5 ;  /* 0x3f0000001818d820 */ /* 0x000fe20000400000 */
[----:B------:R-:W-:Y:S01]  /*1d60*/  @!P2 FMUL R25, R25, 0.5 ;  /* 0x3f0000001919a820 */ /* 0x000fe20000400000 */
[----:B------:R-:W-:Y:S01]  /*1d70*/  FSETP.GEU.AND P3, PT, R32, -126, PT ;  /* 0xc2fc00002000780b */ /* 0x000fe20003f6e000 */
[--C-:B------:R-:W-:Y:S01]  /*1d80*/  FFMA R44, R44, UR6, -R8.reuse ;  /* 0x000000062c2c7c23 */ /* 0x100fe20008000808 */
[----:B------:R-:W1:Y:S01]  /*1d90*/  SHFL.BFLY PT, R5, R0, 0x1, 0x1f ;  /* 0x0c201f0000057f89 */ /* 0x000e6200000e0000 */
[----:B------:R-:W-:Y:S01]  /*1da0*/  FSETP.GEU.AND P1, PT, R33, -126, PT ;  /* 0xc2fc00002100780b */ /* 0x000fe20003f2e000 */
[----:B------:R-:W2:Y:S01]  /*1db0*/  MUFU.EX2 R24, R24 ;  /* 0x0000001800187308 */ /* 0x000ea20000000800 */
[----:B------:R-:W-:Y:S01]  /*1dc0*/  @!P6 FMUL R28, R28, 0.5 ;  /* 0x3f0000001c1ce820 */ /* 0x000fe20000400000 */
[--C-:B------:R-:W-:Y:S01]  /*1dd0*/  FFMA R45, R45, UR6, -R8.reuse ;  /* 0x000000062d2d7c23 */ /* 0x100fe20008000808 */
[--C-:B------:R-:W-:Y:S01]  /*1de0*/  FFMA R49, R49, UR6, -R8.reuse ;  /* 0x0000000631317c23 */ /* 0x100fe20008000808 */
[----:B------:R-:W-:Y:S01]  /*1df0*/  @!P4 FMUL R29, R29, 0.5 ;  /* 0x3f0000001d1dc820 */ /* 0x000fe20000400000 */
[--C-:B------:R-:W-:Y:S01]  /*1e00*/  FFMA R52, R52, UR6, -R8.reuse ;  /* 0x0000000634347c23 */ /* 0x100fe20008000808 */
[----:B------:R-:W-:-:S02]  /*1e10*/  FFMA R53, R53, UR6, -R8 ;  /* 0x0000000635357c23 */ /* 0x000fc40008000808 */
[----:B------:R-:W3:Y:S01]  /*1e20*/  MUFU.EX2 R25, R25 ;  /* 0x0000001900197308 */ /* 0x000ee20000000800 */
[----:B------:R-:W-:-:S03]  /*1e30*/  @!P3 FMUL R32, R32, 0.5 ;  /* 0x3f0000002020b820 */ /* 0x000fc60000400000 */
[----:B------:R-:W-:-:S04]  /*1e40*/  @!P1 FMUL R33, R33, 0.5 ;  /* 0x3f00000021219820 */ /* 0x000fc80000400000 */
[----:B------:R-:W4:Y:S01]  /*1e50*/  MUFU.EX2 R28, R28 ;  /* 0x0000001c001c7308 */ /* 0x000f220000000800 */
[----:B--2---:R-:W-:Y:S01]  /*1e60*/  @!P5 FMUL R24, R24, R24 ;  /* 0x000000181818d220 */ /* 0x004fe20000400000 */
[----:B------:R-:W-:Y:S02]  /*1e70*/  FSETP.GEU.AND P5, PT, R36, -126, PT ;  /* 0xc2fc00002400780b */ /* 0x000fe40003fae000 */
[----:B-1----:R-:W-:-:S04]  /*1e80*/  FMNMX R5, R0, R5, !PT ;  /* 0x0000000500057209 */ /* 0x002fc80007800000 */
[----:B------:R-:W1:Y:S01]  /*1e90*/  MUFU.EX2 R29, R29 ;  /* 0x0000001d001d7308 */ /* 0x000e620000000800 */
[----:B---3--:R-:W-:Y:S01]  /*1ea0*/  @!P2 FMUL R25, R25, R25 ;  /* 0x000000191919a220 */ /* 0x008fe20000400000 */
[----:B------:R-:W-:Y:S01]  /*1eb0*/  FSETP.GEU.AND P2, PT, R37, -126, PT ;  /* 0xc2fc00002500780b */ /* 0x000fe20003f4e000 */
[----:B------:R-:W2:Y:S04]  /*1ec0*/  SHFL.BFLY PT, R0, R5, 0x2, 0x1f ;  /* 0x0c401f0005007f89 */ /* 0x000ea800000e0000 */
[----:B------:R-:W-:Y:S01]  /*1ed0*/  @!P5 FMUL R36, R36, 0.5 ;  /* 0x3f0000002424d820 */ /* 0x000fe20000400000 */
[----:B------:R-:W3:Y:S01]  /*1ee0*/  MUFU.EX2 R32, R32 ;  /* 0x0000002000207308 */ /* 0x000ee20000000800 */
[----:B----4-:R-:W-:Y:S01]  /*1ef0*/  @!P6 FMUL R28, R28, R28 ;  /* 0x0000001c1c1ce220 */ /* 0x010fe20000400000 */
[----:B------:R-:W-:-:S05]  /*1f00*/  FSETP.GEU.AND P6, PT, R40, -126, PT ;  /* 0xc2fc00002800780b */ /* 0x000fca0003fce000 */
[----:B------:R-:W-:Y:S01]  /*1f10*/  @!P2 FMUL R37, R37, 0.5 ;  /* 0x3f0000002525a820 */ /* 0x000fe20000400000 */
[----:B------:R-:W4:Y:S01]  /*1f20*/  MUFU.EX2 R36, R36 ;  /* 0x0000002400247308 */ /* 0x000f220000000800 */
[----:B-1----:R-:W-:Y:S01]  /*1f30*/  @!P4 FMUL R29, R29, R29 ;  /* 0x0000001d1d1dc220 */ /* 0x002fe20000400000 */
[----:B------:R-:W-:-:S05]  /*1f40*/  FSETP.GEU.AND P4, PT, R41, -126, PT ;  /* 0xc2fc00002900780b */ /* 0x000fca0003f8e000 */
[----:B------:R-:W-:Y:S01]  /*1f50*/  @!P6 FMUL R40, R40, 0.5 ;  /* 0x3f0000002828e820 */ /* 0x000fe20000400000 */
[----:B------:R-:W1:Y:S01]  /*1f60*/  MUFU.EX2 R37, R37 ;  /* 0x0000002500257308 */ /* 0x000e620000000800 */
[----:B---3--:R-:W-:Y:S01]  /*1f70*/  @!P3 FMUL R32, R32, R32 ;  /* 0x000000202020b220 */ /* 0x008fe20000400000 */
[----:B------:R-:W-:Y:S02]  /*1f80*/  FSETP.GEU.AND P3, PT, R44, -126, PT ;  /* 0xc2fc00002c00780b */ /* 0x000fe40003f6e000 */
[----:B--2---:R-:W-:-:S03]  /*1f90*/  FMNMX R5, R5, R0, !PT ;  /* 0x0000000005057209 */ /* 0x004fc60007800000 */
[----:B------:R-:W-:Y:S01]  /*1fa0*/  @!P4 FMUL R41, R41, 0.5 ;  /* 0x3f0000002929c820 */ /* 0x000fe20000400000 */
[----:B------:R-:W2:Y:S01]  /*1fb0*/  MUFU.EX2 R33, R33 ;  /* 0x0000002100217308 */ /* 0x000ea20000000800 */
[----:B----4-:R-:W-:Y:S01]  /*1fc0*/  @!P5 FMUL R36, R36, R36 ;  /* 0x000000242424d220 */ /* 0x010fe20000400000 */
[----:B------:R-:W-:-:S04]  /*1fd0*/  FSETP.NEU.AND P5, PT, R5, -INF , PT ;  /* 0xff8000000500780b */ /* 0x000fc80003fad000 */
[----:B------:R-:W-:Y:S01]  /*1fe0*/  FSEL R0, R5, RZ, P5 ;  /* 0x000000ff05007208 */ /* 0x000fe20002800000 */
[----:B------:R-:W-:Y:S01]  /*1ff0*/  @!P3 FMUL R44, R44, 0.5 ;  /* 0x3f0000002c2cb820 */ /* 0x000fe20000400000 */
[----:B------:R-:W-:Y:S01]  /*2000*/  FSETP.GEU.AND P5, PT, R49, -126, PT ;  /* 0xc2fc00003100780b */ /* 0x000fe20003fae000 */
[----:B-1----:R-:W-:Y:S01]  /*2010*/  @!P2 FMUL R37, R37, R37 ;  /* 0x000000252525a220 */ /* 0x002fe20000400000 */
[----:B------:R-:W-:Y:S01]  /*2020*/  FSETP.GEU.AND P2, PT, R48, -126, PT ;  /* 0xc2fc00003000780b */ /* 0x000fe20003f4e000 */
[----:B------:R-:W1:Y:S01]  /*2030*/  MUFU.EX2 R7, R40 ;  /* 0x0000002800077308 */ /* 0x000e620000000800 */
[----:B------:R-:W-:-:S04]  /*2040*/  FMUL R0, R0, UR6 ;  /* 0x0000000600007c20 */ /* 0x000fc80008400000 */
[--C-:B------:R-:W-:Y:S01]  /*2050*/  FFMA R30, R30, UR6, -R0.reuse ;  /* 0x000000061e1e7c23 */ /* 0x100fe20008000800 */
[----:B--2---:R-:W-:Y:S01]  /*2060*/  @!P1 FMUL R33, R33, R33 ;  /* 0x0000002121219220 */ /* 0x004fe20000400000 */
[----:B------:R-:W-:Y:S01]  /*2070*/  FSETP.GEU.AND P1, PT, R45, -126, PT ;  /* 0xc2fc00002d00780b */ /* 0x000fe20003f2e000 */
[----:B------:R-:W2:Y:S01]  /*2080*/  MUFU.EX2 R10, R41 ;  /* 0x00000029000a7308 */ /* 0x000ea20000000800 */
[--C-:B------:R-:W-:Y:S01]  /*2090*/  FFMA R26, R26, UR6, -R0.reuse ;  /* 0x000000061a1a7c23 */ /* 0x100fe20008000800 */
[----:B------:R-:W-:Y:S01]  /*20a0*/  @!P5 FMUL R49, R49, 0.5 ;  /* 0x3f0000003131d820 */ /* 0x000fe20000400000 */
[--C-:B------:R-:W-:Y:S01]  /*20b0*/  FFMA R27, R27, UR6, -R0.reuse ;  /* 0x000000061b1b7c23 */ /* 0x100fe20008000800 */
[----:B------:R-:W-:Y:S01]  /*20c0*/  @!P2 FMUL R48, R48, 0.5 ;  /* 0x3f0000003030a820 */ /* 0x000fe20000400000 */
[--C-:B------:R-:W-:Y:S01]  /*20d0*/  FFMA R31, R31, UR6, -R0.reuse ;  /* 0x000000061f1f7c23 */ /* 0x100fe20008000800 */
[--C-:B------:R-:W-:Y:S01]  /*20e0*/  FFMA R6, R34, UR6, -R0.reuse ;  /* 0x0000000622067c23 */ /* 0x100fe20008000800 */
[--C-:B------:R-:W-:Y:S01]  /*20f0*/  FFMA R42, R42, UR6, -R0.reuse ;  /* 0x000000062a2a7c23 */ /* 0x100fe20008000800 */
[----:B------:R-:W3:Y:S01]  /*2100*/  MUFU.EX2 R11, R48 ;  /* 0x00000030000b7308 */ /* 0x000ee20000000800 */
[----:B-1----:R-:W-:Y:S01]  /*2110*/  @!P6 FMUL R7, R7, R7 ;  /* 0x000000070707e220 */ /* 0x002fe20000400000 */
[----:B------:R-:W-:Y:S01]  /*2120*/  FSETP.GEU.AND P6, PT, R52, -126, PT ;  /* 0xc2fc00003400780b */ /* 0x000fe20003fce000 */
[--C-:B------:R-:W-:Y:S01]  /*2130*/  FFMA R35, R35, UR6, -R0.reuse ;  /* 0x0000000623237c23 */ /* 0x100fe20008000800 */
[----:B------:R-:W-:Y:S01]  /*2140*/  @!P1 FMUL R45, R45, 0.5 ;  /* 0x3f0000002d2d9820 */ /* 0x000fe20000400000 */
[--C-:B------:R-:W-:Y:S01]  /*2150*/  FFMA R39, R39, UR6, -R0.reuse ;  /* 0x0000000627277c23 */ /* 0x100fe20008000800 */
[--C-:B------:R-:W-:Y:S01]  /*2160*/  FFMA R43, R43, UR6, -R0.reuse ;  /* 0x000000062b2b7c23 */ /* 0x100fe20008000800 */
[--C-:B------:R-:W-:Y:S01]  /*2170*/  FFMA R46, R46, UR6, -R0.reuse ;  /* 0x000000062e2e7c23 */ /* 0x100fe20008000800 */
[----:B------:R-:W1:Y:S01]  /*2180*/  MUFU.EX2 R9, R44 ;  /* 0x0000002c00097308 */ /* 0x000e620000000800 */
[----:B--2---:R-:W-:Y:S01]  /*2190*/  @!P4 FMUL R10, R10, R10 ;  /* 0x0000000a0a0ac220 */ /* 0x004fe20000400000 */
[----:B------:R-:W-:Y:S01]  /*21a0*/  FSETP.GEU.AND P4, PT, R53, -126, PT ;  /* 0xc2fc00003500780b */ /* 0x000fe20003f8e000 */
[--C-:B------:R-:W-:Y:S01]  /*21b0*/  FFMA R47, R47, UR6, -R0.reuse ;  /* 0x000000062f2f7c23 */ /* 0x100fe20008000800 */
[--C-:B------:R-:W-:Y:S01]  /*21c0*/  FFMA R50, R50, UR6, -R0.reuse ;  /* 0x0000000632327c23 */ /* 0x100fe20008000800 */
[--C-:B------:R-:W-:Y:S01]  /*21d0*/  FFMA R51, R51, UR6, -R0.reuse ;  /* 0x0000000633337c23 */ /* 0x100fe20008000800 */
[----:B------:R-:W-:Y:S01]  /*21e0*/  FFMA R54, R54, UR6, -R0 ;  /* 0x0000000636367c23 */ /* 0x000fe20008000800 */
[----:B------:R-:W-:Y:S01]  /*21f0*/  @!P6 FMUL R52, R52, 0.5 ;  /* 0x3f0000003434e820 */ /* 0x000fe20000400000 */
[----:B------:R-:W2:Y:S01]  /*2200*/  MUFU.EX2 R12, R45 ;  /* 0x0000002d000c7308 */ /* 0x000ea20000000800 */
[----:B---3--:R-:W-:Y:S01]  /*2210*/  @!P2 FMUL R11, R11, R11 ;  /* 0x0000000b0b0ba220 */ /* 0x008fe20000400000 */
[----:B------:R-:W-:-:S02]  /*2220*/  FSETP.GEU.AND P2, PT, R30, -126, PT ;  /* 0xc2fc00001e00780b */ /* 0x000fc40003f4e000 */
[----:B------:R-:W-:-:S03]  /*2230*/  F2FP.BF16.F32.PACK_AB R96, R10, R7 ;  /* 0x000000070a60723e */ /* 0x000fc600000010ff */
[----:B------:R-:W-:Y:S01]  /*2240*/  @!P4 FMUL R53, R53, 0.5 ;  /* 0x3f0000003535c820 */ /* 0x000fe20000400000 */
[----:B------:R-:W3:Y:S01]  /*2250*/  MUFU.EX2 R8, R49 ;  /* 0x0000003100087308 */ /* 0x000ee20000000800 */
[----:B-1----:R-:W-:Y:S01]  /*2260*/  @!P3 FMUL R9, R9, R9 ;  /* 0x000000090909b220 */ /* 0x002fe20000400000 */
[----:B------:R-:W-:-:S05]  /*2270*/  FSETP.GEU.AND P3, PT, R26, -126, PT ;  /* 0xc2fc00001a00780b */ /* 0x000fca0003f6e000 */
[----:B------:R-:W-:Y:S01]  /*2280*/  @!P2 FMUL R30, R30, 0.5 ;  /* 0x3f0000001e1ea820 */ /* 0x000fe20000400000 */
[----:B------:R-:W1:Y:S01]  /*2290*/  MUFU.EX2 R13, R52 ;  /* 0x00000034000d7308 */ /* 0x000e620000000800 */
[----:B--2---:R-:W-:Y:S01]  /*22a0*/  @!P1 FMUL R12, R12, R12 ;  /* 0x0000000c0c0c9220 */ /* 0x004fe20000400000 */
[----:B------:R-:W-:-:S04]  /*22b0*/  FSETP.GEU.AND P1, PT, R27, -126, PT ;  /* 0xc2fc00001b00780b */ /* 0x000fc80003f2e000 */
[----:B------:R-:W-:Y:S01]  /*22c0*/  F2FP.BF16.F32.PACK_AB R98, R12, R9 ;  /* 0x000000090c62723e */ /* 0x000fe200000010ff */
[----:B------:R-:W-:Y:S01]  /*22d0*/  @!P3 FMUL R26, R26, 0.5 ;  /* 0x3f0000001a1ab820 */ /* 0x000fe20000400000 */
[----:B------:R2:W4:Y:S01]  /*22e0*/  MUFU.EX2 R21, R30 ;  /* 0x0000001e00157308 */ /* 0x0005220000000800 */
[----:B---3--:R-:W-:Y:S01]  /*22f0*/  @!P5 FMUL R8, R8, R8 ;  /* 0x000000080808d220 */ /* 0x008fe20000400000 */
[----:B------:R-:W-:-:S03]  /*2300*/  FSETP.GEU.AND P5, PT, R31, -126, PT ;  /* 0xc2fc00001f00780b */ /* 0x000fc60003fae000 */
[----:B------:R-:W-:Y:S01]  /*2310*/  FADD R41, R33, R8 ;  /* 0x0000000821297221 */ /* 0x000fe20000000000 */
[----:B------:R-:W-:Y:S01]  /*2320*/  F2FP.BF16.F32.PACK_AB R100, R8, R11 ;  /* 0x0000000b0864723e */ /* 0x000fe200000010ff */
[----:B------:R-:W-:Y:S01]  /*2330*/  @!P1 FMUL R27, R27, 0.5 ;  /* 0x3f0000001b1b9820 */ /* 0x000fe20000400000 */
[----:B------:R-:W3:Y:S01]  /*2340*/  MUFU.EX2 R14, R53 ;  /* 0x00000035000e7308 */ /* 0x000ee20000000800 */
[----:B-1----:R-:W-:Y:S01]  /*2350*/  @!P6 FMUL R13, R13, R13 ;  /* 0x0000000d0d0de220 */ /* 0x002fe20000400000 */
[----:B------:R-:W-:Y:S01]  /*2360*/  FSETP.GEU.AND P6, PT, R6, -126, PT ;  /* 0xc2fc00000600780b */ /* 0x000fe20003fce000 */
[----:B--2---:R-:W-:Y:S02]  /*2370*/  FADD R30, R29, R12 ;  /* 0x0000000c1d1e7221 */ /* 0x004fe40000000000 */
[----:B------:R-:W-:Y:S02]  /*2380*/  FADD R44, R36, R13 ;  /* 0x0000000d242c7221 */ /* 0x000fe40000000000 */
[----:B------:R-:W-:Y:S01]  /*2390*/  @!P5 FMUL R31, R31, 0.5 ;  /* 0x3f0000001f1fd820 */ /* 0x000fe20000400000 */
[----:B------:R1:W2:Y:S01]  /*23a0*/  MUFU.EX2 R15, R26 ;  /* 0x0000001a000f7308 */ /* 0x0002a20000000800 */
[----:B----4-:R-:W-:Y:S01]  /*23b0*/  @!P2 FMUL R21, R21, R21 ;  /* 0x000000151515a220 */ /* 0x010fe20000400000 */
[----:B------:R-:W-:-:S05]  /*23c0*/  FSETP.GEU.AND P2, PT, R42, -126, PT ;  /* 0xc2fc00002a00780b */ /* 0x000fca0003f4e000 */
[----:B------:R-:W-:Y:S01]  /*23d0*/  @!P6 FMUL R6, R6, 0.5 ;  /* 0x3f0000000606e820 */ /* 0x000fe20000400000 */
[----:B------:R4:W5:Y:S01]  /*23e0*/  MUFU.EX2 R20, R27 ;  /* 0x0000001b00147308 */ /* 0x0009620000000800 */
[--C-:B-1----:R-:W-:Y:S01]  /*23f0*/  FFMA R26, R38, UR6, -R0.reuse ;  /* 0x00000006261a7c23 */ /* 0x102fe20008000800 */
[----:B---3--:R-:W-:Y:S01]  /*2400*/  @!P4 FMUL R14, R14, R14 ;  /* 0x0000000e0e0ec220 */ /* 0x008fe20000400000 */
[----:B------:R-:W-:Y:S01]  /*2410*/  FSETP.GEU.AND P4, PT, R35, -126, PT ;  /* 0xc2fc00002300780b */ /* 0x000fe20003f8e000 */
[----:B------:R-:W-:Y:S02]  /*2420*/  FFMA R0, R55, UR6, -R0 ;  /* 0x0000000637007c23 */ /* 0x000fe40008000800 */
[----:B------:R-:W-:Y:S01]  /*2430*/  FADD R45, R37, R14 ;  /* 0x0000000e252d7221 */ /* 0x000fe20000000000 */
[----:B------:R-:W-:Y:S01]  /*2440*/  @!P2 FMUL R42, R42, 0.5 ;  /* 0x3f0000002a2aa820 */ /* 0x000fe20000400000 */
[----:B------:R-:W1:Y:S01]  /*2450*/  MUFU.EX2 R34, R31 ;  /* 0x0000001f00227308 */ /* 0x000e620000000800 */
[----:B--2---:R-:W-:Y:S01]  /*2460*/  @!P3 FMUL R15, R15, R15 ;  /* 0x0000000f0f0fb220 */ /* 0x004fe20000400000 */
[----:B------:R-:W-:Y:S01]  /*2470*/  FSETP.GEU.AND P3, PT, R26, -126, PT ;  /* 0xc2fc00001a00780b */ /* 0x000fe20003f6e000 */
[----:B------:R-:W-:Y:S01]  /*2480*/  FADD R45, R30, R45 ;  /* 0x0000002d1e2d7221 */ /* 0x000fe20000000000 */
[----:B----4-:R-:W-:Y:S01]  /*2490*/  FADD R27, R28, R9 ;  /* 0x000000091c1b7221 */ /* 0x010fe20000000000 */
[----:B------:R-:W-:-:S03]  /*24a0*/  F2FP.BF16.F32.PACK_AB R102, R14, R13 ;  /* 0x0000000d0e66723e */ /* 0x000fc600000010ff */
[----:B------:R-:W-:Y:S01]  /*24b0*/  @!P4 FMUL R35, R35, 0.5 ;  /* 0x3f0000002323c820 */ /* 0x000fe20000400000 */
[----:B-----5:R-:W-:Y:S01]  /*24c0*/  @!P1 FMUL R20, R20, R20 ;  /* 0x0000001414149220 */ /* 0x020fe20000400000 */
[----:B------:R-:W-:Y:S01]  /*24d0*/  FSETP.GEU.AND P1, PT, R39, -126, PT ;  /* 0xc2fc00002700780b */ /* 0x000fe20003f2e000 */
[----:B------:R2:W3:Y:S01]  /*24e0*/  MUFU.EX2 R23, R6 ;  /* 0x0000000600177308 */ /* 0x0004e20000000800 */
[----:B------:R-:W-:-:S03]  /*24f0*/  FADD R27, R27, R44 ;  /* 0x0000002c1b1b7221 */ /* 0x000fc60000000000 */
[----:B------:R-:W-:Y:S01]  /*2500*/  @!P3 FMUL R26, R26, 0.5 ;  /* 0x3f0000001a1ab820 */ /* 0x000fe20000400000 */
[----:B-1----:R-:W-:Y:S01]  /*2510*/  @!P5 FMUL R34, R34, R34 ;  /* 0x000000222222d220 */ /* 0x002fe20000400000 */
[----:B------:R-:W-:Y:S02]  /*2520*/  FSETP.GEU.AND P5, PT, R43, -126, PT ;  /* 0xc2fc00002b00780b */ /* 0x000fe40003fae000 */
[----:B------:R-:W1:Y:S01]  /*2530*/  MUFU.EX2 R38, R35 ;  /* 0x0000002300267308 */ /* 0x000e620000000800 */
[----:B--2---:R-:W-:Y:S01]  /*2540*/  FADD R6, R24, R7 ;  /* 0x0000000718067221 */ /* 0x004fe20000000000 */
[----:B------:R-:W-:Y:S02]  /*2550*/  F2FP.BF16.F32.PACK_AB R24, R25, R24 ;  /* 0x000000181918723e */ /* 0x000fe400000010ff */
[----:B------:R-:W-:-:S04]  /*2560*/  @!P1 FMUL R39, R39, 0.5 ;  /* 0x3f00000027279820 */ /* 0x000fc80000400000 */
[----:B------:R2:W4:Y:S01]  /*2570*/  MUFU.EX2 R31, R26 ;  /* 0x0000001a001f7308 */ /* 0x0005220000000800 */
[----:B---3--:R-:W-:Y:S01]  /*2580*/  @!P6 FMUL R23, R23, R23 ;  /* 0x000000171717e220 */ /* 0x008fe20000400000 */
[----:B------:R-:W-:Y:S01]  /*2590*/  FSETP.GEU.AND P6, PT, R46, -126, PT ;  /* 0xc2fc00002e00780b */ /* 0x000fe20003fce000 */
[----:B------:R-:W-:-:S05]  /*25a0*/  @!P5 FMUL R43, R43, 0.5 ;  /* 0x3f0000002b2bd820 */ /* 0x000fca0000400000 */
[----:B------:R3:W5:Y:S01]  /*25b0*/  MUFU.EX2 R40, R39 ;  /* 0x0000002700287308 */ /* 0x0007620000000800 */
[----:B-1----:R-:W-:Y:S01]  /*25c0*/  @!P4 FMUL R38, R38, R38 ;  /* 0x000000262626c220 */ /* 0x002fe20000400000 */
[----:B------:R-:W-:Y:S01]  /*25d0*/  FSETP.GEU.AND P4, PT, R47, -126, PT ;  /* 0xc2fc00002f00780b */ /* 0x000fe20003f8e000 */
[----:B--2---:R-:W-:Y:S01]  /*25e0*/  FADD R26, R25, R10 ;  /* 0x0000000a191a7221 */ /* 0x004fe20000000000 */
[----:B------:R-:W-:-:S03]  /*25f0*/  F2FP.BF16.F32.PACK_AB R25, R20, R15 ;  /* 0x0000000f1419723e */ /* 0x000fc600000010ff */
[----:B------:R-:W-:Y:S01]  /*2600*/  @!P6 FMUL R46, R46, 0.5 ;  /* 0x3f0000002e2ee820 */ /* 0x000fe20000400000 */
[----:B------:R-:W1:Y:S01]  /*2610*/  MUFU.EX2 R42, R42 ;  /* 0x0000002a002a7308 */ /* 0x000e620000000800 */
[----:B----4-:R-:W-:Y:S01]  /*2620*/  @!P3 FMUL R31, R31, R31 ;  /* 0x0000001f1f1fb220 */ /* 0x010fe20000400000 */
[----:B------:R-:W-:Y:S01]  /*2630*/  FSETP.GEU.AND P3, PT, R50, -126, PT ;  /* 0xc2fc00003200780b */ /* 0x000fe20003f6e000 */
[----:B------:R-:W-:Y:S01]  /*2640*/  FADD R26, R26, R41 ;  /* 0x000000291a1a7221 */ /* 0x000fe20000000000 */
[----:B---3--:R-:W-:-:S03]  /*2650*/  FADD R39, R32, R11 ;  /* 0x0000000b20277221 */ /* 0x008fc60000000000 */
[----:B------:R-:W-:Y:S01]  /*2660*/  @!P4 FMUL R47, R47, 0.5 ;  /* 0x3f0000002f2fc820 */ /* 0x000fe20000400000 */
[----:B------:R-:W2:Y:S01]  /*2670*/  MUFU.EX2 R43, R43 ;  /* 0x0000002b002b7308 */ /* 0x000ea20000000800 */
[----:B-----5:R-:W-:Y:S01]  /*2680*/  @!P1 FMUL R40, R40, R40 ;  /* 0x0000002828289220 */ /* 0x020fe20000400000 */
[C---:B------:R-:W-:Y:S01]  /*2690*/  FSETP.GEU.AND P1, PT, R51.reuse, -126, PT ;  /* 0xc2fc00003300780b */ /* 0x040fe20003f2e000 */
[----:B------:R-:W-:Y:S01]  /*26a0*/  FADD R45, R26, R45 ;  /* 0x0000002d1a2d7221 */ /* 0x000fe20000000000 */
[----:B------:R-:W-:Y:S01]  /*26b0*/  IMAD.U32 R26, RZ, RZ, UR25 ;  /* 0x00000019ff1a7e24 */ /* 0x000fe2000f8e00ff */
[----:B------:R-:W-:Y:S01]  /*26c0*/  UIADD3 UR25, UR53, 0x1, URZ ;  /* 0x0000000135197890 */ /* 0x000fe2000fffe03f */
[----:B------:R-:W-:Y:S01]  /*26d0*/  FADD R6, R6, R39 ;  /* 0x0000002706067221 */ /* 0x000fe20000000000 */
[----:B------:R-:W-:Y:S01]  /*26e0*/  @!P3 FMUL R50, R50, 0.5 ;  /* 0x3f0000003232b820 */ /* 0x000fe20000400000 */
[----:B------:R-:W3:Y:S01]  /*26f0*/  MUFU.EX2 R46, R46 ;  /* 0x0000002e002e7308 */ /* 0x000ee20000000800 */
[----:B-1----:R-:W-:Y:S01]  /*2700*/  @!P2 FMUL R42, R42, R42 ;  /* 0x0000002a2a2aa220 */ /* 0x002fe20000400000 */
[----:B------:R-:W-:Y:S01]  /*2710*/  FSETP.GEU.AND P2, PT, R54, -126, PT ;  /* 0xc2fc00003600780b */ /* 0x000fe20003f4e000 */
[----:B------:R-:W-:Y:S01]  /*2720*/  UISETP.NE.AND UP0, UPT, UR25, 0x5, UPT ;  /* 0x000000051900788c */ /* 0x000fe2000bf05270 */
[----:B------:R-:W-:Y:S01]  /*2730*/  FADD R6, R6, R27 ;  /* 0x0000001b06067221 */ /* 0x000fe20000000000 */
[----:B------:R1:W-:Y:S01]  /*2740*/  SYNCS.ARRIVE.TRANS64.A1T0 RZ, [R26+UR27], RZ ;  /* 0x000000ff1aff79a7 */ /* 0x0003e2000810001b */
[----:B------:R-:W-:Y:S01]  /*2750*/  F2FP.BF16.F32.PACK_AB R27, R34, R21 ;  /* 0x00000015221b723e */ /* 0x000fe200000010ff */
[----:B------:R-:W-:Y:S01]  /*2760*/  @!P1 FMUL R51, R51, 0.5 ;  /* 0x3f00000033339820 */ /* 0x000fe20000400000 */
[----:B------:R-:W4:Y:S01]  /*2770*/  MUFU.EX2 R47, R47 ;  /* 0x0000002f002f7308 */ /* 0x000f220000000800 */
[----:B--2---:R-:W-:Y:S01]  /*2780*/  @!P5 FMUL R43, R43, R43 ;  /* 0x0000002b2b2bd220 */ /* 0x004fe20000400000 */
[----:B------:R-:W-:Y:S01]  /*2790*/  FSETP.GEU.AND P5, PT, R0, -126, PT ;  /* 0xc2fc00000000780b */ /* 0x000fe20003fae000 */
[----:B------:R-:W-:-:S02]  /*27a0*/  USEL UR6, URZ, 0x1, UP0 ;  /* 0x000000013f067887 */ /* 0x000fc40008000000 */
[----:B------:R-:W-:Y:S01]  /*27b0*/  FADD R30, R20, R43 ;  /* 0x0000002b141e7221 */ /* 0x000fe20000000000 */
[----:B------:R-:W-:Y:S01]  /*27c0*/  USEL UR25, UR25, URZ, UP0 ;  /* 0x0000003f19197287 */ /* 0x000fe20008000000 */
[----:B------:R-:W-:Y:S01]  /*27d0*/  @!P2 FMUL R54, R54, 0.5 ;  /* 0x3f0000003636a820 */ /* 0x000fe20000400000 */
[----:B------:R-:W2:Y:S01]  /*27e0*/  MUFU.EX2 R50, R50 ;  /* 0x0000003200327308 */ /* 0x000ea20000000800 */
[----:B---3--:R-:W-:Y:S01]  /*27f0*/  @!P6 FMUL R46, R46, R46 ;  /* 0x0000002e2e2ee220 */ /* 0x008fe20000400000 */
[----:B------:R-:W-:Y:S02]  /*2800*/  LOP3.LUT R19, R19, UR6, RZ, 0x3c, !PT ;  /* 0x0000000613137c12 */ /* 0x000fe4000f8e3cff */
[----:B-1----:R-:W-:Y:S01]  /*2810*/  F2FP.BF16.F32.PACK_AB R26, R29, R28 ;  /* 0x0000001c1d1a723e */ /* 0x002fe200000010ff */
[----:B------:R-:W-:Y:S01]  /*2820*/  FADD R39, R21, R46 ;  /* 0x0000002e15277221 */ /* 0x000fe20000000000 */
[----:B------:R-:W-:Y:S01]  /*2830*/  F2FP.BF16.F32.PACK_AB R28, R33, R32 ;  /* 0x00000020211c723e */ /* 0x000fe200000010ff */
[----:B------:R-:W-:Y:S01]  /*2840*/  @!P5 FMUL R0, R0, 0.5 ;  /* 0x3f0000000000d820 */ /* 0x000fe20000400000 */
[----:B------:R-:W1:Y:S01]  /*2850*/  MUFU.EX2 R51, R51 ;  /* 0x0000003300337308 */ /* 0x000e620000000800 */
[----:B----4-:R-:W-:Y:S01]  /*2860*/  @!P4 FMUL R47, R47, R47 ;  /* 0x0000002f2f2fc220 */ /* 0x010fe20000400000 */
[----:B------:R-:W-:-:S02]  /*2870*/  F2FP.BF16.F32.PACK_AB R29, R38, R23 ;  /* 0x00000017261d723e */ /* 0x000fc400000010ff */
[----:B------:R-:W-:Y:S01]  /*2880*/  F2FP.BF16.F32.PACK_AB R97, R43, R42 ;  /* 0x0000002a2b61723e */ /* 0x000fe200000010ff */
[----:B------:R-:W-:Y:S01]  /*2890*/  FADD R41, R34, R47 ;  /* 0x0000002f22297221 */ /* 0x000fe20000000000 */
[----:B------:R-:W-:Y:S02]  /*28a0*/  F2FP.BF16.F32.PACK_AB R99, R47, R46 ;  /* 0x0000002e2f63723e */ /* 0x000fe400000010ff */
[----:B------:R-:W3:Y:S01]  /*28b0*/  MUFU.EX2 R54, R54 ;  /* 0x0000003600367308 */ /* 0x000ee20000000800 */
[----:B--2---:R-:W-:-:S04]  /*28c0*/  @!P3 FMUL R50, R50, R50 ;  /* 0x000000323232b220 */ /* 0x004fc80000400000 */
[----:B------:R-:W-:-:S03]  /*28d0*/  FADD R49, R23, R50 ;  /* 0x0000003217317221 */ /* 0x000fc60000000000 */
[----:B------:R2:W4:Y:S01]  /*28e0*/  MUFU.EX2 R35, R0 ;  /* 0x0000000000237308 */ /* 0x0005220000000800 */
[----:B-1----:R-:W-:-:S04]  /*28f0*/  @!P1 FMUL R51, R51, R51 ;  /* 0x0000003333339220 */ /* 0x002fc80000400000 */
[----:B------:R-:W-:Y:S01]  /*2900*/  FADD R53, R38, R51 ;  /* 0x0000003326357221 */ /* 0x000fe20000000000 */
[----:B------:R-:W-:Y:S01]  /*2910*/  F2FP.BF16.F32.PACK_AB R101, R51, R50 ;  /* 0x000000323365723e */ /* 0x000fe200000010ff */
[----:B---3--:R-:W-:Y:S01]  /*2920*/  @!P2 FMUL R54, R54, R54 ;  /* 0x000000363636a220 */ /* 0x008fe20000400000 */
[----:B--2---:R-:W-:Y:S01]  /*2930*/  FADD R0, R15, R42 ;  /* 0x0000002a0f007221 */ /* 0x004fe20000000000 */
[----:B------:R-:W-:Y:S02]  /*2940*/  FADD R30, R30, R53 ;  /* 0x000000351e1e7221 */ /* 0x000fe40000000000 */
[----:B------:R-:W-:Y:S01]  /*2950*/  FADD R44, R31, R54 ;  /* 0x000000361f2c7221 */ /* 0x000fe20000000000 */
[----:B------:R-:W-:Y:S01]  /*2960*/  FADD R0, R0, R49 ;  /* 0x0000003100007221 */ /* 0x000fe20000000000 */
[----:B------:R-:W-:Y:S01]  /*2970*/  F2FP.BF16.F32.PACK_AB R31, R40, R31 ;  /* 0x0000001f281f723e */ /* 0x000fe200000010ff */
[----:B----4-:R-:W-:Y:S01]  /*2980*/  @!P5 FMUL R35, R35, R35 ;  /* 0x000000232323d220 */ /* 0x010fe20000400000 */
[----:B------:R-:W-:-:S03]  /*2990*/  FADD R39, R39, R44 ;  /* 0x0000002c27277221 */ /* 0x000fc60000000000 */
[----:B------:R-:W-:Y:S01]  /*29a0*/  FADD R48, R40, R35 ;  /* 0x0000002328307221 */ /* 0x000fe20000000000 */
[----:B------:R-:W-:Y:S01]  /*29b0*/  FADD R39, R0, R39 ;  /* 0x0000002700277221 */ /* 0x000fe20000000000 */
[----:B------:R-:W-:Y:S02]  /*29c0*/  FADD R0, R6, R45 ;  /* 0x0000002d06007221 */ /* 0x000fe40000000000 */
[----:B------:R-:W-:-:S04]  /*29d0*/  FADD R41, R41, R48 ;  /* 0x0000003029297221 */ /* 0x000fc80000000000 */
[----:B------:R-:W-:-:S04]  /*29e0*/  FADD R30, R30, R41 ;  /* 0x000000291e1e7221 */ /* 0x000fc80000000000 */
[----:B------:R-:W-:Y:S01]  /*29f0*/  FADD R6, R39, R30 ;  /* 0x0000001e27067221 */ /* 0x000fe20000000000 */
[----:B------:R-:W-:Y:S01]  /*2a00*/  F2FP.BF16.F32.PACK_AB R30, R37, R36 ;  /* 0x00000024251e723e */ /* 0x000fe200000010ff */
[----:B------:R-:W-:Y:S06]  /*2a10*/  @!P0 BRA `(.L_x_21) ;  /* 0x0000000000048947 */ /* 0x000fec0003800000 */
[----:B------:R-:W-:Y:S01]  /*2a20*/  BPT.TRAP 0x1 ;  /* 0x000000040000795c */ /* 0x000fe20000300000 */
.L_x_21:
[----:B------:R-:W-:Y:S01]  /*2a30*/  ULEA UR6, UR25, UR36, 0x3 ;  /* 0x0000002419067291 */ /* 0x000fe2000f8e183f */
[----:B------:R-:W-:-:S08]  /*2a40*/  SHF.L.U32 R7, R19, 0x1f, RZ ;  /* 0x0000001f13077819 */ /* 0x000fd000000006ff */
[----:B------:R-:W1:Y:S02]  /*2a50*/  SYNCS.PHASECHK.TRANS64.TRYWAIT P1, [UR6+0x13a00], R7 ;  /* 0x013a0007ff0075a7 */ /* 0x000e640008020146 */
[----:B-1----:R-:W-:Y:S05]  /*2a60*/  @!P1 BRA `(.L_x_22) ;  /* 0x0000008800089947 */ /* 0x002fea0003800000 */
.L_x_130:
[----:B------:R-:W-:Y:S01]  /*2a70*/  UIMAD UR10, UR25, 0x280, UR48 ;  /* 0x00000280190a78a4 */ /* 0x000fe2000f8e0230 */
[----:B------:R-:W-:Y:S01]  /*2a80*/  WARPGROUP.ARRIVE ;  /* 0x00000000000079c5 */ /* 0x000fe20000000000 */
[----:B------:R-:W-:Y:S01]  /*2a90*/  UMOV UR7, 0xc0000010 ;  /* 0xc000001000077882 */ /* 0x000fe20000000000 */
[----:B------:R-:W-:Y:S01]  /*2aa0*/  F2FP.BF16.F32.PACK_AB R103, R35, R54 ;  /* 0x000000362367723e */ /* 0x000fe200000010ff */
[----:B------:R-:W-:Y:S02]  /*2ab0*/  UIADD3 UR11, UR10, 0x80, URZ ;  /* 0x000000800a0b7890 */ /* 0x000fe4000fffe03f */
[----:B------:R-:W-:Y:S02]  /*2ac0*/  UIADD3 UR14, UR10, 0x100, URZ ;  /* 0x000001000a0e7890 */ /* 0x000fe4000fffe03f */
[----:B------:R-:W-:Y:S01]  /*2ad0*/  UMOV UR6, UR10 ;  /* 0x0000000a00067c82 */ /* 0x000fe20008000000 */
[----:B------:R-:W-:Y:S01]  /*2ae0*/  UIADD3 UR15, UR10, 0x180, URZ ;  /* 0x000001800a0f7890 */ /* 0x000fe2000fffe03f */
[----:B------:R-:W-:Y:S01]  /*2af0*/  HGMMA.64x16x16.F32.BF16 R88, R24, gdesc[UR4].tnspB, RZ, !UPT, gsb0 ;  /* 0x4020000418587df0 */ /* 0x000fe2000c0018ff */
[----:B------:R-:W-:Y:S01]  /*2b00*/  UMOV UR6, UR11 ;  /* 0x0000000b00067c82 */ /* 0x000fe20008000000 */
[----:B------:R-:W-:Y:S01]  /*2b10*/  UMOV UR7, 0xc0000010 ;  /* 0xc000001000077882 */ /* 0x000fe20000000000 */
[----:B------:R-:W-:-:S02]  /*2b20*/  UIADD3 UR18, UR10, 0x200, URZ ;  /* 0x000002000a127890 */ /* 0x000fc4000fffe03f */
[----:B------:R-:W-:Y:S01]  /*2b30*/  UIADD3 UR11, UR10, 0xa0, URZ ;  /* 0x000000a00a0b7890 */ /* 0x000fe2000fffe03f */
[----:B------:R-:W-:Y:S02]  /*2b40*/  WARPGROUP.DEPBAR.LE gsb0, 0x0 ;  /* 0x00008000000079c5 */ /* 0x000fe40000010000 */
[----:B------:R-:W-:-:S06]  /*2b50*/  WARPGROUP.ARRIVE ;  /* 0x00000000000079c5 */ /* 0x000fcc0000000000 */
[----:B------:R-:W-:Y:S01]  /*2b60*/  HGMMA.64x16x16.F32.BF16 R80, R24, gdesc[UR4].tnspB, RZ, !UPT, gsb0 ;  /* 0x4020000418507df0 */ /* 0x000fe2000c0018ff */
[----:B------:R-:W-:Y:S01]  /*2b70*/  UMOV UR6, UR14 ;  /* 0x0000000e00067c82 */ /* 0x000fe20008000000 */
[----:B------:R-:W-:Y:S01]  /*2b80*/  UMOV UR7, 0xc0000010 ;  /* 0xc000001000077882 */ /* 0x000fe20000000000 */
        /* <DEDUP_REMOVED lines=16> */
[----:B------:R-:W-:Y:S01]  /*2c90*/  UIADD3 UR6, UR10, 0x20, URZ ;  /* 0x000000200a067890 */ /* 0x000fe2000fffe03f */
[----:B------:R-:W-:Y:S01]  /*2ca0*/  UMOV UR7, 0xc0000010 ;  /* 0xc000001000077882 */ /* 0x000fe20000000000 */
[----:B------:R-:W-:Y:S02]  /*2cb0*/  WARPGROUP.DEPBAR.LE gsb0, 0x0 ;  /* 0x00008000000079c5 */ /* 0x000fe40000010000 */
[----:B------:R-:W-:-:S06]  /*2cc0*/  WARPGROUP.ARRIVE ;  /* 0x00000000000079c5 */ /* 0x000fcc0000000000 */
[----:B------:R-:W-:Y:S01]  /*2cd0*/  HGMMA.64x16x16.F32.BF16 R88, R28, gdesc[UR4].tnspB, R88, gsb0 ;  /* 0x402000041c587df0 */ /* 0x000fe20008001858 */
[----:B------:R-:W-:Y:S01]  /*2ce0*/  UMOV UR6, UR11 ;  /* 0x0000000b00067c82 */ /* 0x000fe20008000000 */
[----:B------:R-:W-:Y:S01]  /*2cf0*/  UMOV UR7, 0xc0000010 ;  /* 0xc000001000077882 */ /* 0x000fe20000000000 */
[----:B------:R-:W-:Y:S01]  /*2d00*/  UIADD3 UR11, UR10, 0xc0, URZ ;  /* 0x000000c00a0b7890 */ /* 0x000fe2000fffe03f */
        /* <DEDUP_REMOVED lines=46> */
[----:B------:R-:W-:Y:S02]  /*2ff0*/  WARPGROUP.DEPBAR.LE gsb0, 0x0 ;  /* 0x00008000000079c5 */ /* 0x000fe40000010000 */
[----:B------:R-:W-:-:S06]  /*3000*/  WARPGROUP.ARRIVE ;  /* 0x00000000000079c5 */ /* 0x000fcc0000000000 */
[----:B------:R-:W-:Y:S01]  /*3010*/  HGMMA.64x16x16.F32.BF16 R56, R96, gdesc[UR4].tnspB, R56, gsb0 ;  /* 0x4020000460387df0 */ /* 0x000fe20008001838 */
[----:B------:R-:W-:Y:S01]  /*3020*/  UIADD3 UR6, UR10, 0x60, URZ ;  /* 0x000000600a067890 */ /* 0x000fe2000fffe03f */
        /* <DEDUP_REMOVED lines=24> */
[----:B------:R-:W-:Y:S03]  /*31b0*/  HGMMA.64x16x16.F32.BF16 R56, R100, gdesc[UR4].tnspB, R56, gsb0 ;  /* 0x4020000464387df0 */ /* 0x000fe60008001838 */
[----:B------:R-:W-:Y:S02]  /*31c0*/  WARPGROUP.DEPBAR.LE gsb0, 0x0 ;  /* 0x00008000000079c5 */ /* 0x000fe40000010000 */
[----:B------:R-:W-:Y:S05]  /*31d0*/  @!P0 BRA `(.L_x_23) ;  /* 0x0000000000048947 */ /* 0x000fea0003800000 */
[----:B------:R-:W-:Y:S01]  /*31e0*/  BPT.TRAP 0x1 ;  /* 0x000000040000795c */ /* 0x000fe20000300000 */
.L_x_23:
[----:B------:R-:W-:Y:S02]  /*31f0*/  UISETP.GT.U32.AND UP0, UPT, UR51, 0x1, UPT ;  /* 0x000000013300788c */ /* 0x000fe4000bf04070 */
[----:B------:R-:W-:-:S04]  /*3200*/  UIADD3 UR26, UR26, 0x13a28, URZ ;  /* 0x00013a281a1a7890 */ /* 0x000fc8000fffe03f */
[----:B------:R-:W-:Y:S01]  /*3210*/  PLOP3.LUT P1, PT, PT, PT, UP0, 0x80, 0x0 ;  /* 0x000000000000781c */ /* 0x000fe20003f2f008 */
[----:B------:R-:W-:-:S09]  /*3220*/  UPRMT UR26, URZ, 0x654, UR26 ;  /* 0x000006543f1a7896 */ /* 0x000fd2000800001a */
[----:B------:R-:W-:Y:S03]  /*3230*/  SYNCS.ARRIVE.TRANS64.RED.A1T0 RZ, [UR26], RZ ;  /* 0x000000ffffff79a7 */ /* 0x000fe6000810041a */
[----:B------:R-:W-:Y:S05]  /*3240*/  @P1 BRA `(.L_x_24) ;  /* 0x0000000000041947 */ /* 0x000fea0003800000 */
[----:B------:R-:W-:Y:S01]  /*3250*/  BPT.TRAP 0x1 ;  /* 0x000000040000795c */ /* 0x000fe20000300000 */
.L_x_24:
[----:B------:R-:W-:Y:S01]  /*3260*/  UIADD3 UR53, UR25, 0x1, URZ ;  /* 0x0000000119357890 */ /* 0x000fe2000fffe03f */
[C---:B------:R-:W-:Y:S01]  /*3270*/  ISETP.GE.AND P2, PT, R3.reuse, 0x81, PT ;  /* 0x000000810300780c */ /* 0x040fe20003f46270 */
[----:B-1----:R-:W-:Y:S01]  /*3280*/  VIADD R7, R3, 0x3f ;  /* 0x0000003f03077836 */ /* 0x002fe20000000000 */
[----:B------:R-:W-:Y:S01]  /*3290*/  IADD3 R3, R16, 0x40, RZ ;  /* 0x0000004010037810 */ /* 0x000fe20007ffe0ff */
[----:B------:R-:W-:-:S03]  /*32a0*/  UISETP.NE.AND UP0, UPT, UR53, 0x5, UPT ;  /* 0x000000053500788c */ /* 0x000fc6000bf05270 */
[----:B------:R-:W-:Y:S01]  /*32b0*/  SHF.R.S32.HI R8, RZ, 0x1f, R7 ;  /* 0x0000001fff087819 */ /* 0x000fe20000011407 */
[----:B------:R-:W-:Y:S02]  /*32c0*/  USEL UR6, URZ, 0x1, UP0 ;  /* 0x000000013f067887 */ /* 0x000fe40008000000 */
[----:B------:R-:W-:Y:S01]  /*32d0*/  USEL UR53, UR53, URZ, UP0 ;  /* 0x0000003f35357287 */ /* 0x000fe20008000000 */
[----:B------:R-:W-:-:S03]  /*32e0*/  LEA.HI R7, R8, R7, RZ, 0x6 ;  /* 0x0000000708077211 */ /* 0x000fc600078f30ff */
[----:B------:R-:W-:Y:S02]  /*32f0*/  LOP3.LUT R19, R19, UR6, RZ, 0x3c, !PT ;  /* 0x0000000613137c12 */ /* 0x000fe4000f8e3cff */
[----:B------:R-:W-:Y:S01]  /*3300*/  LEA.HI.SX32 R7, R7, 0xffffffff, 0x1a ;  /* 0xffffffff07077811 */ /* 0x000fe200078fd2ff */
[----:B------:R-:W-:Y:S06]  /*3310*/  @!P2 BRA `(.L_x_25) ;  /* 0x0000001c00e4a947 */ /* 0x000fec0003800000 */
[----:B------:R-:W-:Y:S01]  /*3320*/  IMAD.MOV.U32 R9, RZ, RZ, R4 ;  /* 0x000000ffff097224 */ /* 0x000fe200078e0004 */
[----:B------:R-:W-:Y:S01]  /*3330*/  ULDC UR26, c[0x0][0x604] ;  /* 0x00018100001a7ab9 */ /* 0x000fe20000000800 */
[----:B------:R-:W-:-:S07]  /*3340*/  IMAD.MOV.U32 R11, RZ, RZ, R5 ;  /* 0x000000ffff0b7224 */ /* 0x000fce00078e0005 */
.L_x_36:
[----:B------:R-:W-:Y:S05]  /*3350*/  @!P0 BRA `(.L_x_26) ;  /* 0x0000000000048947 */ /* 0x000fea0003800000 */
[----:B------:R-:W-:Y:S01]  /*3360*/  BPT.TRAP 0x1 ;  /* 0x000000040000795c */ /* 0x000fe20000300000 */
.L_x_26:
[----:B------:R-:W-:Y:S01]  /*3370*/  ULEA UR6, UR53, UR36, 0x3 ;  /* 0x0000002435067291 */ /* 0x000fe2000f8e183f */
[----:B------:R-:W-:-:S08]  /*3380*/  SHF.L.U32 R4, R19, 0x1f, RZ ;  /* 0x0000001f13047819 */ /* 0x000fd000000006ff */
[----:B------:R-:W1:Y:S02]  /*3390*/  SYNCS.PHASECHK.TRANS64.TRYWAIT P2, [UR6+0x13a00], R4 ;  /* 0x013a0004ff0075a7 */ /* 0x000e640008040146 */
[----:B-1----:R-:W-:Y:S05]  /*33a0*/  @!P2 BRA `(.L_x_27) ;  /* 0x0000007c00d0a947 */ /* 0x002fea0003800000 */
.L_x_131:
[----:B------:R-:W-:Y:S01]  /*33b0*/  UIMAD UR22, UR53, 0x280, UR37 ;  /* 0x00000280351678a4 */ /* 0x000fe2000f8e0225 */
[----:B------:R-:W-:Y:S01]  /*33c0*/  WARPGROUP.ARRIVE ;  /* 0x00000000000079c5 */ /* 0x000fe20000000000 */
[----:B------:R-:W-:Y:S01]  /*33d0*/  UMOV UR23, 0xc0000010 ;  /* 0xc000001000177882 */ /* 0x000fe20000000000 */
[----:B------:R-:W-:Y:S01]  /*33e0*/  UMOV UR7, 0xc0000010 ;  /* 0xc000001000077882 */ /* 0x000fe20000000000 */
[----:B------:R-:W-:Y:S02]  /*33f0*/  UIADD3 UR6, UR22, 0x80, URZ ;  /* 0x0000008016067890 */ /* 0x000fe4000fffe03f */
[----:B------:R-:W-:Y:S01]  /*3400*/  UIADD3 UR10, UR22, 0x100, URZ ;  /* 0x00000100160a7890 */ /* 0x000fe2000fffe03f */
[----:B------:R-:W-:Y:S02]  /*3410*/  UMOV UR11, 0xc0000010 ;  /* 0xc0000010000b7882 */ /* 0x000fe40000000000 */
[----:B------:R-:W-:Y:S01]  /*3420*/  HGMMA.64x64x16.F32.BF16 R24, gdesc[UR20], RZ, !UPT, gsb0 ;  /* 0x00e00000141879f0 */ /* 0x000fe2000c0018ff */
[----:B------:R-:W-:Y:S01]  /*3430*/  UIADD3 UR14, UR22, 0x180, URZ ;  /* 0x00000180160e7890 */ /* 0x000fe2000fffe03f */
[----:B------:R-:W-:Y:S01]  /*3440*/  UMOV UR15, 0xc0000010 ;  /* 0xc0000010000f7882 */ /* 0x000fe20000000000 */
[----:B------:R-:W-:Y:S01]  /*3450*/  UIADD3 UR18, UR22, 0x200, URZ ;  /* 0x0000020016127890 */ /* 0x000fe2000fffe03f */
[----:B------:R-:W-:Y:S01]  /*3460*/  UMOV UR19, 0xc0000010 ;  /* 0xc000001000137882 */ /* 0x000fe20000000000 */
[----:B------:R-:W-:-:S02]  /*3470*/  WARPGROUP.DEPBAR.LE gsb0, 0x0 ;  /* 0x00008000000079c5 */ /* 0x000fc40000010000 */
[----:B------:R-:W-:-:S06]  /*3480*/  WARPGROUP.ARRIVE ;  /* 0x00000000000079c5 */ /* 0x000fcc0000000000 */
[----:B------:R-:W-:Y:S03]  /*3490*/  HGMMA.64x64x16.F32.BF16 R24, gdesc[UR4], R24, gsb0 ;  /* 0x00e00000041879f0 */ /* 0x000fe60008001818 */
[----:B------:R-:W-:Y:S02]  /*34a0*/  WARPGROUP.DEPBAR.LE gsb0, 0x0 ;  /* 0x00008000000079c5 */ /* 0x000fe40000010000 */
[----:B------:R-:W-:-:S06]  /*34b0*/  WARPGROUP.ARRIVE ;  /* 0x00000000000079c5 */ /* 0x000fcc0000000000 */
[----:B------:R-:W-:Y:S01]  /*34c0*/  HGMMA.64x64x16.F32.BF16 R24, gdesc[UR8], R24, gsb0 ;  /* 0x00e00000081879f0 */ /* 0x000fe20008001818 */
[----:B------:R-:W-:-:S04]  /*34d0*/  UIADD3 UR10, UR53, 0x1, URZ ;  /* 0x00000001350a7890 */ /* 0x000fc8000fffe03f */
[----:B------:R-:W-:-:S04]  /*34e0*/  UISETP.NE.AND UP0, UPT, UR10, 0x5, UPT ;  /* 0x000000050a00788c */ /* 0x000fc8000bf05270 */
[----:B------:R-:W-:Y:S02]  /*34f0*/  USEL UR6, URZ, 0x1, UP0 ;  /* 0x000000013f067887 */ /* 0x000fe40008000000 */
[----:B------:R-:W-:-:S04]  /*3500*/  USEL UR10, UR10, URZ, UP0 ;  /* 0x0000003f0a0a7287 */ /* 0x000fc80008000000 */
[----:B------:R-:W-:Y:S01]  /*3510*/  LOP3.LUT R19, R19, UR6, RZ, 0x3c, !PT ;  /* 0x0000000613137c12 */ /* 0x000fe2000f8e3cff */
[----:B------:R-:W-:Y:S02]  /*3520*/  WARPGROUP.DEPBAR.LE gsb0, 0x0 ;  /* 0x00008000000079c5 */ /* 0x000fe40000010000 */
[----:B------:R-:W-:-:S06]  /*3530*/  WARPGROUP.ARRIVE ;  /* 0x00000000000079c5 */ /* 0x000fcc0000000000 */
[----:B------:R-:W-:Y:S03]  /*3540*/  HGMMA.64x64x16.F32.BF16 R24, gdesc[UR12], R24, gsb0 ;  /* 0x00e000000c1879f0 */ /* 0x000fe60008001818 */
[----:B------:R-:W-:Y:S02]  /*3550*/  WARPGROUP.DEPBAR.LE gsb0, 0x0 ;  /* 0x00008000000079c5 */ /* 0x000fe40000010000 */
[----:B------:R-:W-:-:S06]  /*3560*/  WARPGROUP.ARRIVE ;  /* 0x00000000000079c5 */ /* 0x000fcc0000000000 */
[----:B------:R-:W-:Y:S03]  /*3570*/  HGMMA.64x64x16.F32.BF16 R24, gdesc[UR16], R24, gsb0 ;  /* 0x00e00000101879f0 */ /* 0x000fe60008001818 */
[----:B------:R-:W-:Y:S02]  /*3580*/  WARPGROUP.DEPBAR.LE gsb0, 0x0 ;  /* 0x00008000000079c5 */ /* 0x000fe40000010000 */
[----:B------:R-:W-:Y:S05]  /*3590*/  @!P0 BRA `(.L_x_28) ;  /* 0x0000000000048947 */ /* 0x000fea0003800000 */
[----:B------:R-:W-:Y:S01]  /*35a0*/  BPT.TRAP 0x1 ;  /* 0x000000040000795c */ /* 0x000fe20000300000 */
.L_x_28:
[----:B-1----:R-:W-:Y:S01]  /*35b0*/  FMNMX R4, R24, R9, !PT ;  /* 0x0000000918047209 */ /* 0x002fe20007800000 */
[----:B------:R-:W-:-:S03]  /*35c0*/  ULEA UR6, UR10, UR36, 0x3 ;  /* 0x000000240a067291 */ /* 0x000fc6000f8e183f */
[----:B------:R-:W-:-:S04]  /*35d0*/  FMNMX R5, R25, R4, !PT ;  /* 0x0000000419057209 */ /* 0x000fc80007800000 */
        /* <DEDUP_REMOVED lines=13> */
[----:B------:R-:W-:-:S05]  /*36b0*/  FMNMX R5, R53, R4, !PT ;  /* 0x0000000435057209 */ /* 0x000fca0007800000 */
[----:B------:R-:W1:Y:S02]  /*36c0*/  SHFL.BFLY PT, R4, R5, 0x1, 0x1f ;  /* 0x0c201f0005047f89 */ /* 0x000e6400000e0000 */
[----:B-1----:R-:W-:Y:S02]  /*36d0*/  FMNMX R8, R5, R4, !PT ;  /* 0x0000000405087209 */ /* 0x002fe40007800000 */
[----:B------:R-:W-:-:S03]  /*36e0*/  FMNMX R4, R26, R11, !PT ;  /* 0x0000000b1a047209 */ /* 0x000fc60007800000 */
[----:B------:R-:W1:Y:S01]  /*36f0*/  SHFL.BFLY PT, R13, R8, 0x2, 0x1f ;  /* 0x0c401f00080d7f89 */ /* 0x000e6200000e0000 */
[----:B------:R-:W-:-:S04]  /*3700*/  FMNMX R15, R27, R4, !PT ;  /* 0x000000041b0f7209 */ /* 0x000fc80007800000 */
[----:B------:R-:W-:-:S04]  /*3710*/  FMNMX R4, R30, R15, !PT ;  /* 0x0000000f1e047209 */ /* 0x000fc80007800000 */
[----:B------:R-:W-:-:S04]  /*3720*/  FMNMX R15, R31, R4, !PT ;  /* 0x000000041f0f7209 */ /* 0x000fc80007800000 */
[----:B------:R-:W-:Y:S02]  /*3730*/  FMNMX R10, R34, R15, !PT ;  /* 0x0000000f220a7209 */ /* 0x000fe40007800000 */
[----:B-1----:R-:W-:Y:S02]  /*3740*/  FMNMX R4, R8, R13, !PT ;  /* 0x0000000d08047209 */ /* 0x002fe40007800000 */
[----:B------:R-:W-:Y:S02]  /*3750*/  FMNMX R13, R35, R10, !PT ;  /* 0x0000000a230d7209 */ /* 0x000fe40007800000 */
[----:B------:R-:W-:Y:S02]  /*3760*/  FSETP.NEU.AND P2, PT, R4, -INF , PT ;  /* 0xff8000000400780b */ /* 0x000fe40003f4d000 */
[----:B------:R-:W-:Y:S02]  /*3770*/  FMNMX R12, R38, R13, !PT ;  /* 0x0000000d260c7209 */ /* 0x000fe40007800000 */
[----:B------:R-:W-:-:S02]  /*3780*/  FSEL R10, R4, RZ, P2 ;  /* 0x000000ff040a7208 */ /* 0x000fc40001000000 */
[----:B------:R-:W-:-:S03]  /*3790*/  FMNMX R5, R39, R12, !PT ;  /* 0x0000000c27057209 */ /* 0x000fc60007800000 */
[----:B------:R-:W-:Y:S01]  /*37a0*/  FMUL R8, R10, UR26 ;  /* 0x0000001a0a087c20 */ /* 0x000fe20008400000 */
[----:B------:R-:W-:Y:S01]  /*37b0*/  FMNMX R12, R42, R5, !PT ;  /* 0x000000052a0c7209 */ /* 0x000fe20007800000 */
[----:B------:R-:W-:Y:S02]  /*37c0*/  FADD R10, -R10, R9 ;  /* 0x000000090a0a7221 */ /* 0x000fe40000000100 */
        /* <DEDUP_REMOVED lines=19> */
[----:B------:R-:W-:Y:S01]  /*3900*/  FSETP.GEU.AND P2, PT, R28, -126, PT ;  /* 0xc2fc00001c00780b */ /* 0x000fe20003f4e000 */
[----:B------:R-:W-:Y:S01]  /*3910*/  @!P3 FMUL R25, R25, 0.5 ;  /* 0x3f0000001919b820 */ /* 0x000fe20000400000 */
[----:B------:R-:W-:Y:S01]  /*3920*/  FMNMX R5, R51, R12, !PT ;  /* 0x0000000c33057209 */ /* 0x000fe20007800000 */
[--C-:B------:R-:W-:Y:S01]  /*3930*/  FFMA R44, R44, UR26, -R8.reuse ;  /* 0x0000001a2c2c7c23 */ /* 0x100fe20008000808 */
[--C-:B------:R-:W-:Y:S01]  /*3940*/  FFMA R45, R45, UR26, -R8.reuse ;  /* 0x0000001a2d2d7c23 */ /* 0x100fe20008000808 */
[----:B------:R-:W1:Y:S01]  /*3950*/  MUFU.EX2 R24, R24 ;  /* 0x0000001800187308 */ /* 0x000e620000000800 */
[----:B------:R-:W-:Y:S01]  /*3960*/  FMNMX R12, R54, R5, !PT ;  /* 0x00000005360c7209 */ /* 0x000fe20007800000 */
[----:B------:R-:W-:Y:S01]  /*3970*/  @!P4 FMUL R29, R29, 0.5 ;  /* 0x3f0000001d1dc820 */ /* 0x000fe20000400000 */
[--C-:B------:R-:W-:Y:S01]  /*3980*/  FFMA R49, R49, UR26, -R8.reuse ;  /* 0x0000001a31317c23 */ /* 0x100fe20008000808 */
[----:B------:R-:W-:Y:S01]  /*3990*/  @!P6 FMUL R32, R32, 0.5 ;  /* 0x3f0000002020e820 */ /* 0x000fe20000400000 */
[----:B------:R-:W-:Y:S01]  /*39a0*/  FMNMX R12, R55, R12, !PT ;  /* 0x0000000c370c7209 */ /* 0x000fe20007800000 */
[--C-:B------:R-:W-:Y:S01]  /*39b0*/  FFMA R48, R48, UR26, -R8.reuse ;  /* 0x0000001a30307c23 */ /* 0x100fe20008000808 */
[--C-:B------:R-:W-:Y:S01]  /*39c0*/  FFMA R52, R52, UR26, -R8.reuse ;  /* 0x0000001a34347c23 */ /* 0x100fe20008000808 */
[----:B------:R-:W2:Y:S01]  /*39d0*/  MUFU.EX2 R25, R25 ;  /* 0x0000001900197308 */ /* 0x000ea20000000800 */
[----:B------:R-:W-:Y:S01]  /*39e0*/  @!P2 FMUL R28, R28, 0.5 ;  /* 0x3f0000001c1ca820 */ /* 0x000fe20000400000 */
[----:B------:R-:W3:Y:S01]  /*39f0*/  SHFL.BFLY PT, R5, R12, 0x1, 0x1f ;  /* 0x0c201f000c057f89 */ /* 0x000ee200000e0000 */
[----:B------:R-:W-:Y:S01]  /*3a00*/  FFMA R53, R53, UR26, -R8 ;  /* 0x0000001a35357c23 */ /* 0x000fe20008000808 */
[----:B------:R-:W-:-:S04]  /*3a10*/  FMUL R10, R10, UR26 ;  /* 0x0000001a0a0a7c20 */ /* 0x000fc80008400000 */
[----:B------:R-:W4:Y:S01]  /*3a20*/  MUFU.EX2 R29, R29 ;  /* 0x0000001d001d7308 */ /* 0x000f220000000800 */
[----:B-1----:R-:W-:Y:S01]  /*3a30*/  @!P5 FMUL R24, R24, R24 ;  /* 0x000000181818d220 */ /* 0x002fe20000400000 */
[----:B------:R-:W-:-:S06]  /*3a40*/  FSETP.GEU.AND P5, PT, R33, -126, PT ;  /* 0xc2fc00002100780b */ /* 0x000fcc0003fae000 */
[----:B------:R-:W1:Y:S01]  /*3a50*/  MUFU.EX2 R32, R32 ;  /* 0x0000002000207308 */ /* 0x000e620000000800 */
[----:B--2---:R-:W-:Y:S01]  /*3a60*/  @!P3 FMUL R25, R25, R25 ;  /* 0x000000191919b220 */ /* 0x004fe20000400000 */
[----:B------:R-:W-:-:S05]  /*3a70*/  FSETP.GEU.AND P3, PT, R36, -126, PT ;  /* 0xc2fc00002400780b */ /* 0x000fca0003f6e000 */
[----:B------:R-:W-:Y:S01]  /*3a80*/  @!P5 FMUL R33, R33, 0.5 ;  /* 0x3f0000002121d820 */ /* 0x000fe20000400000 */
[----:B------:R-:W2:Y:S01]  /*3a90*/  MUFU.EX2 R28, R28 ;  /* 0x0000001c001c7308 */ /* 0x000ea20000000800 */
[----:B----4-:R-:W-:Y:S01]  /*3aa0*/  @!P4 FMUL R29, R29, R29 ;  /* 0x0000001d1d1dc220 */ /* 0x010fe20000400000 */
[----:B------:R-:W-:Y:S02]  /*3ab0*/  FSETP.GEU.AND P4, PT, R40, -126, PT ;  /* 0xc2fc00002800780b */ /* 0x000fe40003f8e000 */
[----:B---3--:R-:W-:-:S03]  /*3ac0*/  FMNMX R5, R12, R5, !PT ;  /* 0x000000050c057209 */ /* 0x008fc60007800000 */
[----:B------:R-:W-:Y:S01]  /*3ad0*/  @!P3 FMUL R36, R36, 0.5 ;  /* 0x3f0000002424b820 */ /* 0x000fe20000400000 */
[----:B------:R-:W3:Y:S01]  /*3ae0*/  MUFU.EX2 R33, R33 ;  /* 0x0000002100217308 */ /* 0x000ee20000000800 */
[----:B-1----:R-:W-:Y:S01]  /*3af0*/  @!P6 FMUL R32, R32, R32 ;  /* 0x000000202020e220 */ /* 0x002fe20000400000 */
[----:B------:R-:W-:Y:S01]  /*3b00*/  FSETP.GEU.AND P6, PT, R41, -126, PT ;  /* 0xc2fc00002900780b */ /* 0x000fe20003fce000 */
[----:B------:R-:W1:Y:S04]  /*3b10*/  SHFL.BFLY PT, R14, R5, 0x2, 0x1f ;  /* 0x0c401f00050e7f89 */ /* 0x000e6800000e0000 */
[----:B------:R-:W-:Y:S01]  /*3b20*/  @!P4 FMUL R40, R40, 0.5 ;  /* 0x3f0000002828c820 */ /* 0x000fe20000400000 */
[----:B------:R-:W4:Y:S01]  /*3b30*/  MUFU.EX2 R36, R36 ;  /* 0x0000002400247308 */ /* 0x000f220000000800 */
[----:B--2---:R-:W-:Y:S01]  /*3b40*/  @!P2 FMUL R28, R28, R28 ;  /* 0x0000001c1c1ca220 */ /* 0x004fe20000400000 */
[----:B------:R-:W-:-:S05]  /*3b50*/  FSETP.GEU.AND P2, PT, R37, -126, PT ;  /* 0xc2fc00002500780b */ /* 0x000fca0003f4e000 */
[----:B------:R-:W-:Y:S01]  /*3b60*/  @!P6 FMUL R41, R41, 0.5 ;  /* 0x3f0000002929e820 */ /* 0x000fe20000400000 */
[----:B------:R-:W2:Y:S01]  /*3b70*/  MUFU.EX2 R13, R40 ;  /* 0x00000028000d7308 */ /* 0x000ea20000000800 */
[----:B---3--:R-:W-:Y:S01]  /*3b80*/  @!P5 FMUL R33, R33, R33 ;  /* 0x000000212121d220 */ /* 0x008fe20000400000 */
[----:B------:R-:W-:-:S05]  /*3b90*/  FSETP.GEU.AND P5, PT, R44, -126, PT ;  /* 0xc2fc00002c00780b */ /* 0x000fca0003fae000 */
[----:B------:R-:W-:Y:S01]  /*3ba0*/  @!P2 FMUL R37, R37, 0.5 ;  /* 0x3f0000002525a820 */ /* 0x000fe20000400000 */
[----:B------:R-:W3:Y:S01]  /*3bb0*/  MUFU.EX2 R12, R41 ;  /* 0x00000029000c7308 */ /* 0x000ee20000000800 */
[----:B----4-:R-:W-:Y:S01]  /*3bc0*/  @!P3 FMUL R36, R36, R36 ;  /* 0x000000242424b220 */ /* 0x010fe20000400000 */
[----:B------:R-:W-:Y:S02]  /*3bd0*/  FSETP.GEU.AND P3, PT, R45, -126, PT ;  /* 0xc2fc00002d00780b */ /* 0x000fe40003f6e000 */
[----:B-1----:R-:W-:-:S03]  /*3be0*/  FMNMX R5, R5, R14, !PT ;  /* 0x0000000e05057209 */ /* 0x002fc60007800000 */
[----:B------:R-:W-:Y:S01]  /*3bf0*/  @!P5 FMUL R44, R44, 0.5 ;  /* 0x3f0000002c2cd820 */ /* 0x000fe20000400000 */
[----:B------:R-:W1:Y:S01]  /*3c00*/  MUFU.EX2 R37, R37 ;  /* 0x0000002500257308 */ /* 0x000e620000000800 */
[----:B--2---:R-:W-:Y:S01]  /*3c10*/  @!P4 FMUL R13, R13, R13 ;  /* 0x0000000d0d0dc220 */ /* 0x004fe20000400000 */
[----:B------:R-:W-:-:S05]  /*3c20*/  FSETP.GEU.AND P4, PT, R49, -126, PT ;  /* 0xc2fc00003100780b */ /* 0x000fca0003f8e000 */
[----:B------:R-:W-:Y:S01]  /*3c30*/  @!P3 FMUL R45, R45, 0.5 ;  /* 0x3f0000002d2db820 */ /* 0x000fe20000400000 */
[----:B------:R-:W2:Y:S01]  /*3c40*/  MUFU.EX2 R15, R44 ;  /* 0x0000002c000f7308 */ /* 0x000ea20000000800 */
[----:B---3--:R-:W-:Y:S01]  /*3c50*/  @!P6 FMUL R12, R12, R12 ;  /* 0x0000000c0c0ce220 */ /* 0x008fe20000400000 */
[----:B------:R-:W-:-:S03]  /*3c60*/  FSETP.NEU.AND P6, PT, R5, -INF , PT ;  /* 0xff8000000500780b */ /* 0x000fc60003fcd000 */
[----:B------:R-:W-:Y:S01]  /*3c70*/  FADD R9, R25, R12 ;  /* 0x0000000c19097221 */ /* 0x000fe20000000000 */
[----:B------:R-:W-:Y:S01]  /*3c80*/  FSEL R40, R5, RZ, P6 ;  /* 0x000000ff05287208 */ /* 0x000fe20003000000 */
[----:B------:R-:W-:Y:S01]  /*3c90*/  @!P4 FMUL R49, R49, 0.5 ;  /* 0x3f0000003131c820 */ /* 0x000fe20000400000 */
[----:B------:R-:W3:Y:S01]  /*3ca0*/  MUFU.EX2 R14, R45 ;  /* 0x0000002d000e7308 */ /* 0x000ee20000000800 */
[----:B-1----:R-:W-:Y:S01]  /*3cb0*/  @!P2 FMUL R37, R37, R37 ;  /* 0x000000252525a220 */ /* 0x002fe20000400000 */
[----:B------:R-:W-:Y:S01]  /*3cc0*/  FSETP.GEU.AND P2, PT, R48, -126, PT ;  /* 0xc2fc00003000780b */ /* 0x000fe20003f4e000 */
[----:B------:R-:W-:Y:S01]  /*3cd0*/  FMUL R41, R40, UR26 ;  /* 0x0000001a28297c20 */ /* 0x000fe20008400000 */
[----:B------:R-:W-:Y:S01]  /*3ce0*/  FSETP.GEU.AND P6, PT, R52, -126, PT ;  /* 0xc2fc00003400780b */ /* 0x000fe20003fce000 */
[----:B------:R-:W-:Y:S01]  /*3cf0*/  FADD R40, -R40, R11 ;  /* 0x0000000b28287221 */ /* 0x000fe20000000100 */
[----:B------:R-:W-:Y:S01]  /*3d00*/  FADD R11, R24, R13 ;  /* 0x0000000d180b7221 */ /* 0x000fe20000000000 */
[--C-:B------:R-:W-:Y:S01]  /*3d10*/  FFMA R26, R26, UR26, -R41.reuse ;  /* 0x0000001a1a1a7c23 */ /* 0x100fe20008000829 */
[----:B------:R-:W1:Y:S01]  /*3d20*/  MUFU.EX2 R8, R49 ;  /* 0x0000003100087308 */ /* 0x000e620000000800 */
[----:B--2---:R-:W-:Y:S01]  /*3d30*/  @!P5 FMUL R15, R15, R15 ;  /* 0x0000000f0f0fd220 */ /* 0x004fe20000400000 */
[----:B------:R-:W-:Y:S01]  /*3d40*/  FSETP.GEU.AND P5, PT, R53, -126, PT ;  /* 0xc2fc00003500780b */ /* 0x000fe20003fae000 */
[--C-:B------:R-:W-:Y:S01]  /*3d50*/  FFMA R30, R30, UR26, -R41.reuse ;  /* 0x0000001a1e1e7c23 */ /* 0x100fe20008000829 */
[--C-:B------:R-:W-:Y:S01]  /*3d60*/  FFMA R27, R27, UR26, -R41.reuse ;  /* 0x0000001a1b1b7c23 */ /* 0x100fe20008000829 */
[--C-:B------:R-:W-:Y:S01]  /*3d70*/  FFMA R31, R31, UR26, -R41.reuse ;  /* 0x0000001a1f1f7c23 */ /* 0x100fe20008000829 */
[--C-:B------:R-:W-:Y:S01]  /*3d80*/  FFMA R34, R34, UR26, -R41.reuse ;  /* 0x0000001a22227c23 */ /* 0x100fe20008000829 */
[----:B------:R-:W-:Y:S01]  /*3d90*/  @!P2 FMUL R48, R48, 0.5 ;  /* 0x3f0000003030a820 */ /* 0x000fe20000400000 */
[--C-:B------:R-:W-:Y:S01]  /*3da0*/  FFMA R35, R35, UR26, -R41.reuse ;  /* 0x0000001a23237c23 */ /* 0x100fe20008000829 */
[----:B---3--:R-:W-:Y:S01]  /*3db0*/  @!P3 FMUL R14, R14, R14 ;  /* 0x0000000e0e0eb220 */ /* 0x008fe20000400000 */
[----:B------:R-:W-:Y:S01]  /*3dc0*/  FSETP.GEU.AND P3, PT, R26, -126, PT ;  /* 0xc2fc00001a00780b */ /* 0x000fe20003f6e000 */
[----:B------:R-:W2:Y:S01]  /*3dd0*/  MUFU.EX2 R21, R48 ;  /* 0x0000003000157308 */ /* 0x000ea20000000800 */
[----:B------:R-:W-:Y:S01]  /*3de0*/  @!P6 FMUL R52, R52, 0.5 ;  /* 0x3f0000003434e820 */ /* 0x000fe20000400000 */
[--C-:B------:R-:W-:Y:S01]  /*3df0*/  FFMA R54, R54, UR26, -R41.reuse ;  /* 0x0000001a36367c23 */ /* 0x100fe20008000829 */
[----:B------:R-:W-:Y:S01]  /*3e00*/  FFMA R55, R55, UR26, -R41 ;  /* 0x0000001a37377c23 */ /* 0x000fe20008000829 */
[----:B------:R-:W-:Y:S01]  /*3e10*/  @!P5 FMUL R53, R53, 0.5 ;  /* 0x3f0000003535d820 */ /* 0x000fe20000400000 */
[----:B------:R-:W-:Y:S01]  /*3e20*/  FMUL R96, R40, UR26 ;  /* 0x0000001a28607c20 */ /* 0x000fe20008400000 */
[----:B-1----:R-:W-:Y:S01]  /*3e30*/  @!P4 FMUL R8, R8, R8 ;  /* 0x000000080808c220 */ /* 0x002fe20000400000 */
[----:B------:R-:W-:Y:S01]  /*3e40*/  FSETP.GEU.AND P4, PT, R30, -126, PT ;  /* 0xc2fc00001e00780b */ /* 0x000fe20003f8e000 */
[----:B------:R-:W1:Y:S01]  /*3e50*/  MUFU.EX2 R23, R52 ;  /* 0x0000003400177308 */ /* 0x000e620000000800 */
[----:B------:R-:W-:-:S03]  /*3e60*/  F2FP.BF16.F32.PACK_AB R24, R25, R24 ;  /* 0x000000181918723e */ /* 0x000fc600000010ff */
[----:B------:R-:W-:-:S04]  /*3e70*/  @!P3 FMUL R26, R26, 0.5 ;  /* 0x3f0000001a1ab820 */ /* 0x000fc80000400000 */
[----:B------:R-:W3:Y:S01]  /*3e80*/  MUFU.EX2 R20, R53 ;  /* 0x0000003500147308 */ /* 0x000ee20000000800 */
[----:B--2---:R-:W-:Y:S01]  /*3e90*/  @!P2 FMUL R21, R21, R21 ;  /* 0x000000151515a220 */ /* 0x004fe20000400000 */
[----:B------:R-:W-:Y:S02]  /*3ea0*/  FSETP.GEU.AND P2, PT, R27, -126, PT ;  /* 0xc2fc00001b00780b */ /* 0x000fe40003f4e000 */
[----:B------:R-:W-:-:S04]  /*3eb0*/  @!P4 FMUL R30, R30, 0.5 ;  /* 0x3f0000001e1ec820 */ /* 0x000fc80000400000 */
[----:B------:R2:W4:Y:S01]  /*3ec0*/  MUFU.EX2 R44, R26 ;  /* 0x0000001a002c7308 */ /* 0x0005220000000800 */
[----:B-1----:R-:W-:Y:S01]  /*3ed0*/  @!P6 FMUL R23, R23, R23 ;  /* 0x000000171717e220 */ /* 0x002fe20000400000 */
[----:B------:R-:W-:-:S05]  /*3ee0*/  FSETP.GEU.AND P6, PT, R31, -126, PT ;  /* 0xc2fc00001f00780b */ /* 0x000fca0003fce000 */
[----:B------:R-:W-:Y:S01]  /*3ef0*/  @!P2 FMUL R27, R27, 0.5 ;  /* 0x3f0000001b1ba820 */ /* 0x000fe20000400000 */
[----:B------:R1:W5:Y:S01]  /*3f00*/  MUFU.EX2 R48, R30 ;  /* 0x0000001e00307308 */ /* 0x0003620000000800 */
[----:B---3--:R-:W-:Y:S01]  /*3f10*/  @!P5 FMUL R20, R20, R20 ;  /* 0x000000141414d220 */ /* 0x008fe20000400000 */
[----:B------:R-:W-:Y:S01]  /*3f20*/  FSETP.GEU.AND P5, PT, R34, -126, PT ;  /* 0xc2fc00002200780b */ /* 0x000fe20003fae000 */
[----:B--2---:R-:W-:-:S04]  /*3f30*/  FFMA R26, R38, UR26, -R41 ;  /* 0x0000001a261a7c23 */ /* 0x004fc80008000829 */
[----:B------:R-:W-:Y:S01]  /*3f40*/  @!P6 FMUL R31, R31, 0.5 ;  /* 0x3f0000001f1fe820 */ /* 0x000fe20000400000 */
[----:B------:R2:W3:Y:S01]  /*3f50*/  MUFU.EX2 R45, R27 ;  /* 0x0000001b002d7308 */ /* 0x0004e20000000800 */
[----:B----4-:R-:W-:Y:S01]  /*3f60*/  @!P3 FMUL R44, R44, R44 ;  /* 0x0000002c2c2cb220 */ /* 0x010fe20000400000 */
[----:B------:R-:W-:Y:S01]  /*3f70*/  FSETP.GEU.AND P3, PT, R35, -126, PT ;  /* 0xc2fc00002300780b */ /* 0x000fe20003f6e000 */
[----:B-1----:R-:W-:-:S04]  /*3f80*/  FFMA R30, R42, UR26, -R41 ;  /* 0x0000001a2a1e7c23 */ /* 0x002fc80008000829 */
[----:B------:R-:W-:Y:S01]  /*3f90*/  @!P5 FMUL R34, R34, 0.5 ;  /* 0x3f0000002222d820 */ /* 0x000fe20000400000 */
[----:B------:R1:W4:Y:S01]  /*3fa0*/  MUFU.EX2 R49, R31 ;  /* 0x0000001f00317308 */ /* 0x0003220000000800 */
[----:B--2---:R-:W-:Y:S01]  /*3fb0*/  FFMA R27, R39, UR26, -R41 ;  /* 0x0000001a271b7c23 */ /* 0x004fe20008000829 */
[----:B-----5:R-:W-:-:S04]  /*3fc0*/  @!P4 FMUL R48, R48, R48 ;  /* 0x000000303030c220 */ /* 0x020fc80000400000 */
[----:B------:R-:W-:Y:S01]  /*3fd0*/  FSETP.GEU.AND P4, PT, R27, -126, PT ;  /* 0xc2fc00001b00780b */ /* 0x000fe20003f8e000 */
[----:B------:R-:W-:Y:S01]  /*3fe0*/  @!P3 FMUL R35, R35, 0.5 ;  /* 0x3f0000002323b820 */ /* 0x000fe20000400000 */
[----:B------:R2:W5:Y:S01]  /*3ff0*/  MUFU.EX2 R38, R34 ;  /* 0x0000002200267308 */ /* 0x0005620000000800 */
[----:B---3--:R-:W-:Y:S01]  /*4000*/  @!P2 FMUL R45, R45, R45 ;  /* 0x0000002d2d2da220 */ /* 0x008fe20000400000 */
[----:B------:R-:W-:Y:S01]  /*4010*/  FSETP.GEU.AND P2, PT, R26, -126, PT ;  /* 0xc2fc00001a00780b */ /* 0x000fe20003f4e000 */
[----:B-1----:R-:W-:-:S03]  /*4020*/  FFMA R31, R43, UR26, -R41 ;  /* 0x0000001a2b1f7c23 */ /* 0x002fc60008000829 */
[----:B------:R-:W-:Y:S02]  /*4030*/  F2FP.BF16.F32.PACK_AB R25, R45, R44 ;  /* 0x0000002c2d19723e */ /* 0x000fe400000010ff */
[----:B------:R-:W1:Y:S01]  /*4040*/  MUFU.EX2 R39, R35 ;  /* 0x0000002300277308 */ /* 0x000e620000000800 */
[----:B--2---:R-:W-:Y:S01]  /*4050*/  FFMA R34, R46, UR26, -R41 ;  /* 0x0000001a2e227c23 */ /* 0x004fe20008000829 */
[----:B----4-:R-:W-:Y:S01]  /*4060*/  @!P6 FMUL R49, R49, R49 ;  /* 0x000000313131e220 */ /* 0x010fe20000400000 */
[----:B------:R-:W-:Y:S01]  /*4070*/  @!P4 FMUL R27, R27, 0.5 ;  /* 0x3f0000001b1bc820 */ /* 0x000fe20000400000 */
[----:B------:R-:W-:-:S03]  /*4080*/  FSETP.GEU.AND P6, PT, R30, -126, PT ;  /* 0xc2fc00001e00780b */ /* 0x000fc60003fce000 */
[----:B------:R-:W-:Y:S01]  /*4090*/  @!P2 FMUL R26, R26, 0.5 ;  /* 0x3f0000001a1aa820 */ /* 0x000fe20000400000 */
[----:B------:R2:W3:Y:S01]  /*40a0*/  MUFU.EX2 R43, R27 ;  /* 0x0000001b002b7308 */ /* 0x0004e20000000800 */
[----:B-----5:R-:W-:Y:S01]  /*40b0*/  @!P5 FMUL R38, R38, R38 ;  /* 0x000000262626d220 */ /* 0x020fe20000400000 */
[----:B------:R-:W-:-:S06]  /*40c0*/  FSETP.GEU.AND P5, PT, R31, -126, PT ;  /* 0xc2fc00001f00780b */ /* 0x000fcc0003fae000 */
[----:B------:R4:W5:Y:S01]  /*40d0*/  MUFU.EX2 R42, R26 ;  /* 0x0000001a002a7308 */ /* 0x0009620000000800 */
[----:B-1----:R-:W-:Y:S01]  /*40e0*/  @!P3 FMUL R39, R39, R39 ;  /* 0x000000272727b220 */ /* 0x002fe20000400000 */
[----:B------:R-:W-:Y:S01]  /*40f0*/  FSETP.GEU.AND P3, PT, R34, -126, PT ;  /* 0xc2fc00002200780b */ /* 0x000fe20003f6e000 */
[----:B--2---:R-:W-:Y:S01]  /*4100*/  FFMA R27, R50, UR26, -R41 ;  /* 0x0000001a321b7c23 */ /* 0x004fe20008000829 */
[----:B------:R-:W-:-:S03]  /*4110*/  @!P6 FMUL R30, R30, 0.5 ;  /* 0x3f0000001e1ee820 */ /* 0x000fc60000400000 */
[----:B------:R-:W-:Y:S01]  /*4120*/  @!P5 FMUL R31, R31, 0.5 ;  /* 0x3f0000001f1fd820 */ /* 0x000fe20000400000 */
[----:B------:R1:W2:Y:S01]  /*4130*/  MUFU.EX2 R53, R30 ;  /* 0x0000001e00357308 */ /* 0x0002a20000000800 */
[----:B----4-:R-:W-:Y:S01]  /*4140*/  FFMA R26, R47, UR26, -R41 ;  /* 0x0000001a2f1a7c23 */ /* 0x010fe20008000829 */
[----:B---3--:R-:W-:Y:S01]  /*4150*/  @!P4 FMUL R43, R43, R43 ;  /* 0x0000002b2b2bc220 */ /* 0x008fe20000400000 */
[----:B------:R-:W-:-:S04]  /*4160*/  FSETP.GEU.AND P4, PT, R27, -126, PT ;  /* 0xc2fc00001b00780b */ /* 0x000fc80003f8e000 */
[----:B------:R-:W-:Y:S01]  /*4170*/  @!P3 FMUL R34, R34, 0.5 ;  /* 0x3f0000002222b820 */ /* 0x000fe20000400000 */
[----:B------:R3:W4:Y:S01]  /*4180*/  MUFU.EX2 R46, R31 ;  /* 0x0000001f002e7308 */ /* 0x0007220000000800 */
[----:B-----5:R-:W-:Y:S01]  /*4190*/  @!P2 FMUL R42, R42, R42 ;  /* 0x0000002a2a2aa220 */ /* 0x020fe20000400000 */
[----:B------:R-:W-:Y:S01]  /*41a0*/  FSETP.GEU.AND P2, PT, R26, -126, PT ;  /* 0xc2fc00001a00780b */ /* 0x000fe20003f4e000 */
[----:B-1----:R-:W-:-:S05]  /*41b0*/  FFMA R30, R51, UR26, -R41 ;  /* 0x0000001a331e7c23 */ /* 0x002fca0008000829 */
[----:B------:R1:W5:Y:S01]  /*41c0*/  MUFU.EX2 R47, R34 ;  /* 0x00000022002f7308 */ /* 0x0003620000000800 */
[----:B------:R-:W-:Y:S01]  /*41d0*/  @!P4 FMUL R27, R27, 0.5 ;  /* 0x3f0000001b1bc820 */ /* 0x000fe20000400000 */
[----:B--2---:R-:W-:Y:S01]  /*41e0*/  @!P6 FMUL R53, R53, R53 ;  /* 0x000000353535e220 */ /* 0x004fe20000400000 */
[----:B------:R-:W-:Y:S01]  /*41f0*/  FSETP.GEU.AND P6, PT, R30, -126, PT ;  /* 0xc2fc00001e00780b */ /* 0x000fe20003fce000 */
[----:B---3--:R-:W-:-:S03]  /*4200*/  FADD R31, R36, R23 ;  /* 0x00000017241f7221 */ /* 0x008fc60000000000 */
[----:B------:R-:W-:Y:S01]  /*4210*/  @!P2 FMUL R26, R26, 0.5 ;  /* 0x3f0000001a1aa820 */ /* 0x000fe20000400000 */
[----:B------:R2:W3:Y:S01]  /*4220*/  MUFU.EX2 R51, R27 ;  /* 0x0000001b00337308 */ /* 0x0004e20000000800 */
[----:B----4-:R-:W-:Y:S01]  /*4230*/  @!P5 FMUL R46, R46, R46 ;  /* 0x0000002e2e2ed220 */ /* 0x010fe20000400000 */
[----:B------:R-:W-:Y:S01]  /*4240*/  FSETP.GEU.AND P5, PT, R54, -126, PT ;  /* 0xc2fc00003600780b */ /* 0x000fe20003fae000 */
[----:B-1----:R-:W-:-:S05]  /*4250*/  FADD R34, R37, R20 ;  /* 0x0000001425227221 */ /* 0x002fca0000000000 */
[----:B------:R1:W4:Y:S01]  /*4260*/  MUFU.EX2 R50, R26 ;  /* 0x0000001a00327308 */ /* 0x0003220000000800 */
[----:B-----5:R-:W-:Y:S01]  /*4270*/  @!P3 FMUL R47, R47, R47 ;  /* 0x0000002f2f2fb220 */ /* 0x020fe20000400000 */
[----:B------:R-:W-:Y:S01]  /*4280*/  FSETP.GEU.AND P3, PT, R55, -126, PT ;  /* 0xc2fc00003700780b */ /* 0x000fe20003f6e000 */
[----:B------:R-:W-:Y:S01]  /*4290*/  @!P6 FMUL R30, R30, 0.5 ;  /* 0x3f0000001e1ee820 */ /* 0x000fe20000400000 */
[----:B--2---:R-:W-:-:S03]  /*42a0*/  FADD R27, R29, R14 ;  /* 0x0000000e1d1b7221 */ /* 0x004fc60000000000 */
[----:B------:R-:W-:Y:S01]  /*42b0*/  @!P5 FMUL R54, R54, 0.5 ;  /* 0x3f0000003636d820 */ /* 0x000fe20000400000 */
[----:B------:R2:W5:Y:S01]  /*42c0*/  MUFU.EX2 R52, R30 ;  /* 0x0000001e00347308 */ /* 0x0005620000000800 */
[----:B---3--:R-:W-:Y:S01]  /*42d0*/  @!P4 FMUL R51, R51, R51 ;  /* 0x000000333333c220 */ /* 0x008fe20000400000 */
[----:B------:R-:W-:Y:S01]  /*42e0*/  FSETP.GEU.AND P4, PT, R96, -126, PT ;  /* 0xc2fc00006000780b */ /* 0x000fe20003f8e000 */
[----:B-1----:R-:W-:Y:S01]  /*42f0*/  FADD R26, R33, R8 ;  /* 0x00000008211a7221 */ /* 0x002fe20000000000 */
[----:B------:R-:W-:-:S03]  /*4300*/  FADD R34, R27, R34 ;  /* 0x000000221b227221 */ /* 0x000fc60000000000 */
[----:B------:R-:W-:Y:S01]  /*4310*/  @!P3 FMUL R55, R55, 0.5 ;  /* 0x3f0000003737b820 */ /* 0x000fe20000400000 */
[----:B------:R1:W3:Y:S01]  /*4320*/  MUFU.EX2 R41, R54 ;  /* 0x0000003600297308 */ /* 0x0002e20000000800 */
[----:B----4-:R-:W-:Y:S01]  /*4330*/  @!P2 FMUL R50, R50, R50 ;  /* 0x000000323232a220 */ /* 0x010fe20000400000 */
[----:B------:R-:W-:Y:S01]  /*4340*/  FSETP.GEU.AND P2, PT, R10, -126, PT ;  /* 0xc2fc00000a00780b */ /* 0x000fe20003f4e000 */
[----:B------:R-:W-:Y:S01]  /*4350*/  FADD R35, R9, R26 ;  /* 0x0000001a09237221 */ /* 0x000fe20000000000 */
[----:B--2---:R-:W-:Y:S01]  /*4360*/  FADD R30, R32, R21 ;  /* 0x00000015201e7221 */ /* 0x004fe20000000000 */
[----:B------:R-:W-:Y:S01]  /*4370*/  FADD R26, R28, R15 ;  /* 0x0000000f1c1a7221 */ /* 0x000fe20000000000 */
[----:B------:R-:W-:Y:S01]  /*4380*/  F2FP.BF16.F32.PACK_AB R32, R33, R32 ;  /* 0x000000202120723e */ /* 0x000fe200000010ff */
[----:B------:R-:W-:Y:S01]  /*4390*/  @!P4 FMUL R96, R96, 0.5 ;  /* 0x3f0000006060c820 */ /* 0x000fe20000400000 */
[----:B------:R2:W4:Y:S01]  /*43a0*/  MUFU.EX2 R40, R55 ;  /* 0x0000003700287308 */ /* 0x0005220000000800 */
[----:B-----5:R-:W-:Y:S01]  /*43b0*/  @!P6 FMUL R52, R52, R52 ;  /* 0x000000343434e220 */ /* 0x020fe20000400000 */
[----:B------:R-:W-:Y:S01]  /*43c0*/  FADD R11, R11, R30 ;  /* 0x0000001e0b0b7221 */ /* 0x000fe20000000000 */
[----:B------:R-:W-:Y:S01]  /*43d0*/  FADD R26, R26, R31 ;  /* 0x0000001f1a1a7221 */ /* 0x000fe20000000000 */
[----:B------:R-:W-:Y:S01]  /*43e0*/  FADD R30, R45, R46 ;  /* 0x0000002e2d1e7221 */ /* 0x000fe20000000000 */
[----:B------:R-:W-:Y:S01]  /*43f0*/  FADD R97, R39, R52 ;  /* 0x0000003427617221 */ /* 0x000fe20000000000 */
[----:B-1----:R-:W-:Y:S01]  /*4400*/  FADD R54, R49, R50 ;  /* 0x0000003231367221 */ /* 0x002fe20000000000 */
[----:B------:R-:W-:Y:S01]  /*4410*/  @!P2 FMUL R10, R10, 0.5 ;  /* 0x3f0000000a0aa820 */ /* 0x000fe20000400000 */
[----:B------:R1:W5:Y:S01]  /*4420*/  MUFU.EX2 R27, R96 ;  /* 0x00000060001b7308 */ /* 0x0003620000000800 */
[----:B---3--:R-:W-:Y:S01]  /*4430*/  @!P5 FMUL R41, R41, R41 ;  /* 0x000000292929d220 */ /* 0x008fe20000400000 */
[----:B--2---:R-:W-:Y:S01]  /*4440*/  FADD R55, R38, R51 ;  /* 0x0000003326377221 */ /* 0x004fe20000000000 */
[----:B------:R-:W-:Y:S01]  /*4450*/  FADD R31, R48, R47 ;  /* 0x0000002f301f7221 */ /* 0x000fe20000000000 */
[----:B------:R-:W-:Y:S01]  /*4460*/  FADD R30, R30, R97 ;  /* 0x000000611e1e7221 */ /* 0x000fe20000000000 */
[----:B------:R-:W-:Y:S01]  /*4470*/  FADD R34, R35, R34 ;  /* 0x0000002223227221 */ /* 0x000fe20000000000 */
[----:B------:R-:W-:Y:S01]  /*4480*/  FADD R11, R11, R26 ;  /* 0x0000001a0b0b7221 */ /* 0x000fe20000000000 */
[----:B------:R-:W-:Y:S01]  /*4490*/  F2FP.BF16.F32.PACK_AB R26, R29, R28 ;  /* 0x0000001c1d1a723e */ /* 0x000fe200000010ff */
[----:B------:R2:W3:Y:S01]  /*44a0*/  MUFU.EX2 R9, R10 ;  /* 0x0000000a00097308 */ /* 0x0004e20000000800 */
[----:B----4-:R-:W-:Y:S01]  /*44b0*/  @!P3 FMUL R40, R40, R40 ;  /* 0x000000282828b220 */ /* 0x010fe20000400000 */
[----:B-1----:R-:W-:Y:S01]  /*44c0*/  FADD R96, R42, R41 ;  /* 0x000000292a607221 */ /* 0x002fe20000000000 */
[----:B------:R-:W-:Y:S01]  /*44d0*/  FADD R34, R11, R34 ;  /* 0x000000220b227221 */ /* 0x000fe20000000000 */
[----:B------:R-:W-:Y:S01]  /*44e0*/  F2FP.BF16.F32.PACK_AB R45, R46, R53 ;  /* 0x000000352e2d723e */ /* 0x000fe200000010ff */
[----:B------:R-:W-:Y:S01]  /*44f0*/  FADD R99, R43, R40 ;  /* 0x000000282b637221 */ /* 0x000fe20000000000 */
[----:B------:R-:W-:Y:S01]  /*4500*/  FADD R31, R31, R96 ;  /* 0x000000601f1f7221 */ /* 0x000fe20000000000 */
[----:B------:R-:W-:Y:S01]  /*4510*/  F2FP.BF16.F32.PACK_AB R33, R39, R38 ;  /* 0x000000262721723e */ /* 0x000fe200000010ff */
[----:B--2---:R-:W-:Y:S01]  /*4520*/  FADD R10, R44, R53 ;  /* 0x000000352c0a7221 */ /* 0x004fe20000000000 */
[----:B------:R-:W-:Y:S01]  /*4530*/  FADD R99, R54, R99 ;  /* 0x0000006336637221 */ /* 0x000fe20000000000 */
[----:B-----5:R-:W-:Y:S01]  /*4540*/  @!P4 FMUL R27, R27, R27 ;  /* 0x0000001b1b1bc220 */ /* 0x020fe20000400000 */
[----:B------:R-:W-:Y:S01]  /*4550*/  F2FP.BF16.F32.PACK_AB R35, R43, R42 ;  /* 0x0000002a2b23723e */ /* 0x000fe200000010ff */
[----:B------:R-:W-:Y:S01]  /*4560*/  FADD R10, R10, R55 ;  /* 0x000000370a0a7221 */ /* 0x000fe20000000000 */
[----:B------:R-:W-:Y:S01]  /*4570*/  FADD R99, R30, R99 ;  /* 0x000000631e637221 */ /* 0x000fe20000000000 */
[-C--:B------:R-:W-:Y:S01]  /*4580*/  FMUL R90, R90, R27.reuse ;  /* 0x0000001b5a5a7220 */ /* 0x080fe20000400000 */
[----:B------:R-:W-:Y:S01]  /*4590*/  FMUL R91, R91, R27 ;  /* 0x0000001b5b5b7220 */ /* 0x000fe20000400000 */
[----:B------:R-:W-:Y:S01]  /*45a0*/  FADD R10, R10, R31 ;  /* 0x0000001f0a0a7221 */ /* 0x000fe20000000000 */
[----:B---3--:R-:W-:Y:S01]  /*45b0*/  @!P2 FMUL R9, R9, R9 ;  /* 0x000000090909a220 */ /* 0x008fe20000400000 */
[-C--:B------:R-:W-:Y:S01]  /*45c0*/  FMUL R94, R94, R27.reuse ;  /* 0x0000001b5e5e7220 */ /* 0x080fe20000400000 */
[-C--:B------:R-:W-:Y:S01]  /*45d0*/  FMUL R95, R95, R27.reuse ;  /* 0x0000001b5f5f7220 */ /* 0x080fe20000400000 */
[----:B------:R-:W-:Y:S01]  /*45e0*/  FADD R10, R10, R99 ;  /* 0x000000630a0a7221 */ /* 0x000fe20000000000 */
[----:B------:R-:W-:Y:S01]  /*45f0*/  FFMA R0, R9, R0, R34 ;  /* 0x0000000009007223 */ /* 0x000fe20000000022 */
[-C--:B------:R-:W-:Y:S01]  /*4600*/  FMUL R82, R82, R27.reuse ;  /* 0x0000001b52527220 */ /* 0x080fe20000400000 */
[-C--:B------:R-:W-:Y:S01]  /*4610*/  FMUL R83, R83, R27.reuse ;  /* 0x0000001b53537220 */ /* 0x080fe20000400000 */
[----:B------:R-:W-:Y:S01]  /*4620*/  FFMA R6, R27, R6, R10 ;  /* 0x000000061b067223 */ /* 0x000fe2000000000a */
[----:B------:R-:W-:Y:S01]  /*4630*/  SHF.L.U32 R10, R19, 0x1f, RZ ;  /* 0x0000001f130a7819 */ /* 0x000fe200000006ff */
[-C--:B------:R-:W-:Y:S01]  /*4640*/  FMUL R86, R86, R27.reuse ;  /* 0x0000001b56567220 */ /* 0x080fe20000400000 */
[-C--:B------:R-:W-:Y:S01]  /*4650*/  FMUL R87, R87, R27.reuse ;  /* 0x0000001b57577220 */ /* 0x080fe20000400000 */
[-C--:B------:R-:W-:Y:S01]  /*4660*/  FMUL R74, R74, R27.reuse ;  /* 0x0000001b4a4a7220 */ /* 0x080fe20000400000 */
[----:B------:R1:W2:Y:S01]  /*4670*/  SYNCS.PHASECHK.TRANS64.TRYWAIT P2, [UR6+0x13a00], R10 ;  /* 0x013a000aff0075a7 */ /* 0x0002a20008040146 */
[-C--:B------:R-:W-:Y:S01]  /*4680*/  FMUL R75, R75, R27.reuse ;  /* 0x0000001b4b4b7220 */ /* 0x080fe20000400000 */
        /* <DEDUP_REMOVED lines=9> */
[----:B------:R-:W-:Y:S01]  /*4720*/  FMUL R63, R63, R27 ;  /* 0x0000001b3f3f7220 */ /* 0x000fe20000400000 */
        /* <DEDUP_REMOVED lines=20> */
[----:B------:R-:W-:-:S02]  /*4870*/  F2FP.BF16.F32.PACK_AB R27, R49, R48 ;  /* 0x00000030311b723e */ /* 0x000fc400000010ff */
[----:B------:R-:W-:Y:S02]  /*4880*/  F2FP.BF16.F32.PACK_AB R34, R37, R36 ;  /* 0x000000242522723e */ /* 0x000fe400000010ff */
[----:B------:R-:W-:Y:S02]  /*4890*/  F2FP.BF16.F32.PACK_AB R44, R12, R13 ;  /* 0x0000000d0c2c723e */ /* 0x000fe400000010ff */
[----:B------:R-:W-:Y:S02]  /*48a0*/  F2FP.BF16.F32.PACK_AB R46, R14, R15 ;  /* 0x0000000f0e2e723e */ /* 0x000fe400000010ff */
[----:B------:R-:W-:Y:S02]  /*48b0*/  F2FP.BF16.F32.PACK_AB R47, R50, R47 ;  /* 0x0000002f322f723e */ /* 0x000fe400000010ff */
[----:B------:R-:W-:Y:S02]  /*48c0*/  F2FP.BF16.F32.PACK_AB R28, R8, R21 ;  /* 0x00000015081c723e */ /* 0x000fe400000010ff */
[----:B------:R-:W-:-:S02]  /*48d0*/  F2FP.BF16.F32.PACK_AB R29, R52, R51 ;  /* 0x00000033341d723e */ /* 0x000fc400000010ff */
[----:B------:R-:W-:Y:S01]  /*48e0*/  F2FP.BF16.F32.PACK_AB R30, R20, R23 ;  /* 0x00000017141e723e */ /* 0x000fe200000010ff */
[----:B-12---:R-:W-:Y:S06]  /*48f0*/  @!P0 BRA `(.L_x_29) ;  /* 0x0000000000048947 */ /* 0x006fec0003800000 */
[----:B------:R-:W-:Y:S01]  /*4900*/  BPT.TRAP 0x1 ;  /* 0x000000040000795c */ /* 0x000fe20000300000 */
.L_x_29:
[----:B------:R-:W-:Y:S05]  /*4910*/  @P2 BRA `(.L_x_30) ;  /* 0x0000000000082947 */ /* 0x000fea0003800000 */
[----:B------:R-:W1:Y:S02]  /*4920*/  SYNCS.PHASECHK.TRANS64.TRYWAIT P2, [UR6+0x13a00], R10 ;  /* 0x013a000aff0075a7 */ /* 0x000e640008040146 */
[----:B-1----:R-:W-:Y:S05]  /*4930*/  @!P2 BRA `(.L_x_31) ;  /* 0x000000680084a947 */ /* 0x002fea0003800000 */
.L_x_30:
        /* <DEDUP_REMOVED lines=8> */
[----:B------:R-:W-:Y:S01]  /*49c0*/  HGMMA.64x16x16.F32.BF16 R88, R24, gdesc[UR4].tnspB, R88, gsb0 ;  /* 0x4020000418587df0 */ /* 0x000fe20008001858 */
[----:B------:R-:W-:Y:S01]  /*49d0*/  UMOV UR6, UR14 ;  /* 0x0000000e00067c82 */ /* 0x000fe20008000000 */
[----:B------:R-:W-:Y:S01]  /*49e0*/  UMOV UR7, 0xc0000010 ;  /* 0xc000001000077882 */ /* 0x000fe20000000000 */
[----:B------:R-:W-:-:S02]  /*49f0*/  UIADD3 UR19, UR11, 0x200, URZ ;  /* 0x000002000b137890 */ /* 0x000fc4000fffe03f */
        /* <DEDUP_REMOVED lines=108> */
.L_x_32:
[----:B------:R-:W-:-:S04]  /*50c0*/  ULEA UR6, UR25, UR36, 0x3 ;  /* 0x0000002419067291 */ /* 0x000fc8000f8e183f */
[----:B------:R-:W-:-:S04]  /*50d0*/  UIADD3 UR6, UR6, 0x13a28, URZ ;  /* 0x00013a2806067890 */ /* 0x000fc8000fffe03f */
[----:B------:R-:W-:-:S09]  /*50e0*/  UPRMT UR6, URZ, 0x654, UR6 ;  /* 0x000006543f067896 */ /* 0x000fd20008000006 */
[----:B------:R-:W-:Y:S01]  /*50f0*/  SYNCS.ARRIVE.TRANS64.RED.A1T0 RZ, [UR6], RZ ;  /* 0x000000ffffff79a7 */ /* 0x000fe20008100406 */
[----:B------:R-:W-:Y:S05]  /*5100*/  @P1 BRA `(.L_x_33) ;  /* 0x0000000000041947 */ /* 0x000fea0003800000 */
[----:B------:R-:W-:Y:S01]  /*5110*/  BPT.TRAP 0x1 ;  /* 0x000000040000795c */ /* 0x000fe20000300000 */
.L_x_33:
[----:B------:R-:W-:-:S04]  /*5120*/  UIADD3 UR25, UR25, 0x1, URZ ;  /* 0x0000000119197890 */ /* 0x000fc8000fffe03f */
[----:B------:R-:W-:-:S04]  /*5130*/  UISETP.NE.AND UP0, UPT, UR25, 0x5, UPT ;  /* 0x000000051900788c */ /* 0x000fc8000bf05270 */
[----:B------:R-:W-:Y:S01]  /*5140*/  USEL UR25, UR25, URZ, UP0 ;  /* 0x0000003f19197287 */ /* 0x000fe20008000000 */
[----:B------:R-:W-:Y:S11]  /*5150*/  @!P0 BRA `(.L_x_34) ;  /* 0x0000000000048947 */ /* 0x000ff60003800000 */
[----:B------:R-:W-:Y:S01]  /*5160*/  BPT.TRAP 0x1 ;  /* 0x000000040000795c */ /* 0x000fe20000300000 */
.L_x_34:
[----:B------:R-:W-:-:S04]  /*5170*/  ULEA UR6, UR25, UR36, 0x3 ;  /* 0x0000002419067291 */ /* 0x000fc8000f8e183f */
[----:B------:R-:W-:-:S04]  /*5180*/  UIADD3 UR6, UR6, 0x13a28, URZ ;  /* 0x00013a2806067890 */ /* 0x000fc8000fffe03f */
[----:B------:R-:W-:-:S09]  /*5190*/  UPRMT UR6, URZ, 0x654, UR6 ;  /* 0x000006543f067896 */ /* 0x000fd20008000006 */
[----:B------:R-:W-:Y:S01]  /*51a0*/  SYNCS.ARRIVE.TRANS64.RED.A1T0 RZ, [UR6], RZ ;  /* 0x000000ffffff79a7 */ /* 0x000fe20008100406 */
[----:B------:R-:W-:Y:S05]  /*51b0*/  @P1 BRA `(.L_x_35) ;  /* 0x0000000000041947 */ /* 0x000fea0003800000 */
[----:B------:R-:W-:Y:S01]  /*51c0*/  BPT.TRAP 0x1 ;  /* 0x000000040000795c */ /* 0x000fe20000300000 */
.L_x_35:
[----:B------:R-:W-:Y:S01]  /*51d0*/  UIADD3 UR10, UR10, 0x1, URZ ;  /* 0x000000010a0a7890 */ /* 0x000fe2000fffe03f */
[C---:B------:R-:W-:Y:S01]  /*51e0*/  ISETP.GT.AND P2, PT, R7.reuse, 0x2, PT ;  /* 0x000000020700780c */ /* 0x040fe20003f44270 */
[----:B------:R-:W-:Y:S01]  /*51f0*/  UIADD3 UR25, UR25, 0x1, URZ ;  /* 0x0000000119197890 */ /* 0x000fe2000fffe03f */
[----:B------:R-:W-:Y:S01]  /*5200*/  IADD3 R7, R7, -0x1, RZ ;  /* 0xffffffff07077810 */ /* 0x000fe20007ffe0ff */
[----:B------:R-:W-:Y:S01]  /*5210*/  UISETP.NE.AND UP1, UPT, UR10, 0x5, UPT ;  /* 0x000000050a00788c */ /* 0x000fe2000bf25270 */
[----:B------:R-:W-:Y:S01]  /*5220*/  VIADD R3, R3, 0x40 ;  /* 0x0000004003037836 */ /* 0x000fe20000000000 */
[----:B------:R-:W-:Y:S01]  /*5230*/  UISETP.NE.AND UP0, UPT, UR25, 0x5, UPT ;  /* 0x000000051900788c */ /* 0x000fe2000bf05270 */
[----:B-1----:R-:W-:Y:S01]  /*5240*/  IMAD.MOV.U32 R9, RZ, RZ, R4 ;  /* 0x000000ffff097224 */ /* 0x002fe200078e0004 */
[----:B------:R-:W-:Y:S01]  /*5250*/  USEL UR6, URZ, 0x1, UP1 ;  /* 0x000000013f067887 */ /* 0x000fe20008800000 */
[----:B------:R-:W-:Y:S01]  /*5260*/  MOV R11, R5 ;  /* 0x00000005000b7202 */ /* 0x000fe20000000f00 */
[----:B------:R-:W-:-:S02]  /*5270*/  USEL UR25, UR25, URZ, UP0 ;  /* 0x0000003f19197287 */ /* 0x000fc40008000000 */
[----:B------:R-:W-:Y:S02]  /*5280*/  USEL UR53, UR10, URZ, UP1 ;  /* 0x0000003f0a357287 */ /* 0x000fe40008800000 */
[----:B------:R-:W-:Y:S01]  /*5290*/  LOP3.LUT R19, R19, UR6, RZ, 0x3c, !PT ;  /* 0x0000000613137c12 */ /* 0x000fe2000f8e3cff */
[----:B------:R-:W-:Y:S09]  /*52a0*/  @P2 BRA `(.L_x_36) ;  /* 0xffffffe000282947 */ /* 0x000ff2000383ffff */
.L_x_25:
[----:B------:R-:W-:-:S13]  /*52b0*/  ISETP.GE.AND P2, PT, R7, 0x1, PT ;  /* 0x000000010700780c */ /* 0x000fda0003f46270 */
[----:B------:R-:W-:Y:S05]  /*52c0*/  @!P2 BRA `(.L_x_37) ;  /* 0x0000002000eca947 */ /* 0x000fea0003800000 */
[----:B------:R-:W-:Y:S01]  /*52d0*/  IMAD.MOV.U32 R8, RZ, RZ, R4 ;  /* 0x000000ffff087224 */ /* 0x000fe200078e0004 */
[----:B------:R-:W-:Y:S01]  /*52e0*/  ULDC UR27, c[0x0][0x28c] ;  /* 0x0000a300001b7ab9 */ /* 0x000fe20000000800 */
[----:B------:R-:W-:Y:S01]  /*52f0*/  IMAD.MOV.U32 R9, RZ, RZ, R5 ;  /* 0x000000ffff097224 */ /* 0x000fe200078e0005 */
[----:B------:R-:W-:-:S06]  /*5300*/  ULDC UR26, c[0x0][0x604] ;  /* 0x00018100001a7ab9 */ /* 0x000fcc0000000800 */
.L_x_48:
[----:B------:R-:W-:Y:S05]  /*5310*/  @!P0 BRA `(.L_x_38) ;  /* 0x0000000000048947 */ /* 0x000fea0003800000 */
[----:B------:R-:W-:Y:S01]  /*5320*/  BPT.TRAP 0x1 ;  /* 0x000000040000795c */ /* 0x000fe20000300000 */
.L_x_38:
[----:B------:R-:W-:Y:S01]  /*5330*/  ULEA UR6, UR53, UR36, 0x3 ;  /* 0x0000002435067291 */ /* 0x000fe2000f8e183f */
[----:B------:R-:W-:-:S08]  /*5340*/  SHF.L.U32 R4, R19, 0x1f, RZ ;  /* 0x0000001f13047819 */ /* 0x000fd000000006ff */
[----:B------:R-:W1:Y:S02]  /*5350*/  SYNCS.PHASECHK.TRANS64.TRYWAIT P2, [UR6+0x13a00], R4 ;  /* 0x013a0004ff0075a7 */ /* 0x000e640008040146 */
[----:B-1----:R-:W-:Y:S05]  /*5360*/  @!P2 BRA `(.L_x_39) ;  /* 0x000000600010a947 */ /* 0x002fea0003800000 */
.L_x_132:
        /* <DEDUP_REMOVED lines=32> */
.L_x_40:
[C---:B-1----:R-:W-:Y:S01]  /*5570*/  IADD3 R4, R3.reuse, 0x1, RZ ;  /* 0x0000000103047810 */ /* 0x042fe20007ffe0ff */
[C---:B------:R-:W-:Y:S01]  /*5580*/  VIADD R5, R3.reuse, 0x8 ;  /* 0x0000000803057836 */ /* 0x040fe20000000000 */
[C---:B------:R-:W-:Y:S01]  /*5590*/  ISETP.GE.AND P5, PT, R3.reuse, UR27, PT ;  /* 0x0000001b03007c0c */ /* 0x040fe2000bfa6270 */
[C---:B------:R-:W-:Y:S01]  /*55a0*/  VIADD R10, R3.reuse, 0x9 ;  /* 0x00000009030a7836 */ /* 0x040fe20000000000 */
[----:B------:R-:W-:Y:S01]  /*55b0*/  ISETP.GE.AND P6, PT, R4, UR27, PT ;  /* 0x0000001b04007c0c */ /* 0x000fe2000bfc6270 */
[----:B------:R-:W-:Y:S01]  /*55c0*/  ULEA UR6, UR10, UR36, 0x3 ;  /* 0x000000240a067291 */ /* 0x000fe2000f8e183f */
[----:B------:R-:W-:Y:S02]  /*55d0*/  IADD3 R4, R3, 0x10, RZ ;  /* 0x0000001003047810 */ /* 0x000fe40007ffe0ff */
[----:B------:R-:W-:Y:S01]  /*55e0*/  ISETP.GE.AND P3, PT, R5, UR27, PT ;  /* 0x0000001b05007c0c */ /* 0x000fe2000bf66270 */
[C---:B------:R-:W-:Y:S01]  /*55f0*/  VIADD R5, R3.reuse, 0x18 ;  /* 0x0000001803057836 */ /* 0x040fe20000000000 */
[----:B------:R-:W-:Y:S01]  /*5600*/  ISETP.GE.AND P4, PT, R4, UR27, PT ;  /* 0x0000001b04007c0c */ /* 0x000fe2000bf86270 */
[----:B------:R-:W-:Y:S01]  /*5610*/  VIADD R4, R3, 0x11 ;  /* 0x0000001103047836 */ /* 0x000fe20000000000 */
[----:B------:R-:W-:-:S02]  /*5620*/  FSEL R26, R26, -INF , !P5 ;  /* 0xff8000001a1a7808 */ /* 0x000fc40006800000 */
[----:B------:R-:W-:Y:S02]  /*5630*/  FSEL R25, R25, -INF , !P6 ;  /* 0xff80000019197808 */ /* 0x000fe40007000000 */
[----:B------:R-:W-:Y:S02]  /*5640*/  FSEL R27, R27, -INF , !P6 ;  /* 0xff8000001b1b7808 */ /* 0x000fe40007000000 */
[----:B------:R-:W-:Y:S02]  /*5650*/  FSEL R11, R24, -INF , !P5 ;  /* 0xff800000180b7808 */ /* 0x000fe40006800000 */
[----:B------:R-:W-:Y:S02]  /*5660*/  ISETP.GE.AND P6, PT, R5, UR27, PT ;  /* 0x0000001b05007c0c */ /* 0x000fe4000bfc6270 */
[----:B------:R-:W-:Y:S02]  /*5670*/  ISETP.GE.AND P5, PT, R4, UR27, PT ;  /* 0x0000001b04007c0c */ /* 0x000fe4000bfa6270 */
[----:B------:R-:W-:-:S02]  /*5680*/  IADD3 R5, R3, 0x19, RZ ;  /* 0x0000001903057810 */ /* 0x000fc40007ffe0ff */
[----:B------:R-:W-:Y:S02]  /*5690*/  FMNMX R4, R26, R9, !PT ;  /* 0x000000091a047209 */ /* 0x000fe40007800000 */
[----:B------:R-:W-:Y:S02]  /*56a0*/  FSEL R28, R28, -INF , !P3 ;  /* 0xff8000001c1c7808 */ /* 0x000fe40005800000 */
[----:B------:R-:W-:Y:S02]  /*56b0*/  FSEL R30, R30, -INF , !P3 ;  /* 0xff8000001e1e7808 */ /* 0x000fe40005800000 */
[----:B------:R-:W-:Y:S02]  /*56c0*/  ISETP.GE.AND P3, PT, R5, UR27, PT ;  /* 0x0000001b05007c0c */ /* 0x000fe4000bf66270 */
[----:B------:R-:W-:Y:S01]  /*56d0*/  ISETP.GE.AND P2, PT, R10, UR27, PT ;  /* 0x0000001b0a007c0c */ /* 0x000fe2000bf46270 */
[----:B------:R-:W-:Y:S01]  /*56e0*/  VIADD R10, R3, 0x20 ;  /* 0x00000020030a7836 */ /* 0x000fe20000000000 */
[----:B------:R-:W-:-:S02]  /*56f0*/  FMNMX R5, R27, R4, !PT ;  /* 0x000000041b057209 */ /* 0x000fc40007800000 */
[----:B------:R-:W-:Y:S02]  /*5700*/  FSEL R31, R31, -INF , !P2 ;  /* 0xff8000001f1f7808 */ /* 0x000fe40005000000 */
[----:B------:R-:W-:Y:S02]  /*5710*/  FMNMX R4, R30, R5, !PT ;  /* 0x000000051e047209 */ /* 0x000fe40007800000 */
[----:B------:R-:W-:Y:S02]  /*5720*/  FSEL R34, R34, -INF , !P4 ;  /* 0xff80000022227808 */ /* 0x000fe40006000000 */
[----:B------:R-:W-:Y:S02]  /*5730*/  FMNMX R5, R31, R4, !PT ;  /* 0x000000041f057209 */ /* 0x000fe40007800000 */
[----:B------:R-:W-:Y:S02]  /*5740*/  FSEL R29, R29, -INF , !P2 ;  /* 0xff8000001d1d7808 */ /* 0x000fe40005000000 */
[----:B------:R-:W-:-:S02]  /*5750*/  FSEL R35, R35, -INF , !P5 ;  /* 0xff80000023237808 */ /* 0x000fc40006800000 */
[----:B------:R-:W-:Y:S02]  /*5760*/  FMNMX R4, R34, R5, !PT ;  /* 0x0000000522047209 */ /* 0x000fe40007800000 */
[----:B------:R-:W-:Y:S01]  /*5770*/  ISETP.GE.AND P2, PT, R10, UR27, PT ;  /* 0x0000001b0a007c0c */ /* 0x000fe2000bf46270 */
[----:B------:R-:W-:Y:S01]  /*5780*/  VIADD R10, R3, 0x21 ;  /* 0x00000021030a7836 */ /* 0x000fe20000000000 */
[----:B------:R-:W-:Y:S02]  /*5790*/  FSEL R38, R38, -INF , !P6 ;  /* 0xff80000026267808 */ /* 0x000fe40007000000 */
[----:B------:R-:W-:Y:S02]  /*57a0*/  FMNMX R5, R35, R4, !PT ;  /* 0x0000000423057209 */ /* 0x000fe40007800000 */
[----:B------:R-:W-:Y:S02]  /*57b0*/  FSEL R33, R33, -INF , !P5 ;  /* 0xff80000021217808 */ /* 0x000fe40006800000 */
[----:B------:R-:W-:Y:S01]  /*57c0*/  ISETP.GE.AND P5, PT, R10, UR27, PT ;  /* 0x0000001b0a007c0c */ /* 0x000fe2000bfa6270 */
[----:B------:R-:W-:Y:S01]  /*57d0*/  VIADD R10, R3, 0x29 ;  /* 0x00000029030a7836 */ /* 0x000fe20000000000 */
[----:B------:R-:W-:-:S02]  /*57e0*/  FSEL R39, R39, -INF , !P3 ;  /* 0xff80000027277808 */ /* 0x000fc40005800000 */
[----:B------:R-:W-:Y:S02]  /*57f0*/  FMNMX R4, R38, R5, !PT ;  /* 0x0000000526047209 */ /* 0x000fe40007800000 */
[----:B------:R-:W-:Y:S02]  /*5800*/  IADD3 R12, R3, 0x28, RZ ;  /* 0x00000028030c7810 */ /* 0x000fe40007ffe0ff */
[----:B------:R-:W-:Y:S02]  /*5810*/  FSEL R36, R36, -INF , !P6 ;  /* 0xff80000024247808 */ /* 0x000fe40007000000 */
[----:B------:R-:W-:Y:S02]  /*5820*/  FSEL R42, R42, -INF , !P2 ;  /* 0xff8000002a2a7808 */ /* 0x000fe40005000000 */
[----:B------:R-:W-:Y:S02]  /*5830*/  FMNMX R5, R39, R4, !PT ;  /* 0x0000000427057209 */ /* 0x000fe40007800000 */
[----:B------:R-:W-:Y:S01]  /*5840*/  ISETP.GE.AND P6, PT, R10, UR27, PT ;  /* 0x0000001b0a007c0c */ /* 0x000fe2000bfc6270 */
[----:B------:R-:W-:Y:S01]  /*5850*/  VIADD R10, R3, 0x30 ;  /* 0x00000030030a7836 */ /* 0x000fe20000000000 */
[----:B------:R-:W-:-:S02]  /*5860*/  FSEL R32, R32, -INF , !P4 ;  /* 0xff80000020207808 */ /* 0x000fc40006000000 */
[----:B------:R-:W-:Y:S02]  /*5870*/  ISETP.GE.AND P4, PT, R12, UR27, PT ;  /* 0x0000001b0c007c0c */ /* 0x000fe4000bf86270 */
[----:B------:R-:W-:Y:S02]  /*5880*/  FSEL R43, R43, -INF , !P5 ;  /* 0xff8000002b2b7808 */ /* 0x000fe40006800000 */
[----:B------:R-:W-:Y:S02]  /*5890*/  FMNMX R4, R42, R5, !PT ;  /* 0x000000052a047209 */ /* 0x000fe40007800000 */
[----:B------:R-:W-:Y:S02]  /*58a0*/  FSEL R37, R37, -INF , !P3 ;  /* 0xff80000025257808 */ /* 0x000fe40005800000 */
[----:B------:R-:W-:Y:S02]  /*58b0*/  ISETP.GE.AND P3, PT, R10, UR27, PT ;  /* 0x0000001b0a007c0c */ /* 0x000fe4000bf66270 */
[----:B------:R-:W-:-:S02]  /*58c0*/  IADD3 R10, R3, 0x31, RZ ;  /* 0x00000031030a7810 */ /* 0x000fc40007ffe0ff */
[----:B------:R-:W-:Y:S02]  /*58d0*/  FSEL R46, R46, -INF , !P4 ;  /* 0xff8000002e2e7808 */ /* 0x000fe40006000000 */
[----:B------:R-:W-:Y:S02]  /*58e0*/  FMNMX R5, R43, R4, !PT ;  /* 0x000000042b057209 */ /* 0x000fe40007800000 */
[----:B------:R-:W-:Y:S02]  /*58f0*/  FSEL R40, R40, -INF , !P2 ;  /* 0xff80000028287808 */ /* 0x000fe40005000000 */
[----:B------:R-:W-:Y:S01]  /*5900*/  ISETP.GE.AND P2, PT, R10, UR27, PT ;  /* 0x0000001b0a007c0c */ /* 0x000fe2000bf46270 */
[----:B------:R-:W-:Y:S01]  /*5910*/  VIADD R10, R3, 0x38 ;  /* 0x00000038030a7836 */ /* 0x000fe20000000000 */
[----:B------:R-:W-:Y:S02]  /*5920*/  FSEL R47, R47, -INF , !P6 ;  /* 0xff8000002f2f7808 */ /* 0x000fe40007000000 */
[----:B------:R-:W-:-:S02]  /*5930*/  FMNMX R4, R46, R5, !PT ;  /* 0x000000052e047209 */ /* 0x000fc40007800000 */
        /* <DEDUP_REMOVED lines=8> */
[----:B------:R-:W-:Y:S02]  /*59c0*/  ISETP.GE.AND P4, PT, R10, UR27, PT ;  /* 0x0000001b0a007c0c */ /* 0x000fe4000bf86270 */
[----:B------:R-:W-:Y:S02]  /*59d0*/  FSEL R54, R54, -INF , !P5 ;  /* 0xff80000036367808 */ /* 0x000fe40006800000 */
[----:B------:R-:W-:Y:S02]  /*59e0*/  FMNMX R5, R51, R4, !PT ;  /* 0x0000000433057209 */ /* 0x000fe40007800000 */
[----:B------:R-:W-:Y:S02]  /*59f0*/  FSEL R55, R55, -INF , !P4 ;  /* 0xff80000037377808 */ /* 0x000fe40006000000 */
[----:B------:R-:W-:-:S02]  /*5a00*/  FMNMX R4, R54, R5, !PT ;  /* 0x0000000536047209 */ /* 0x000fc40007800000 */
[----:B------:R-:W-:Y:S02]  /*5a10*/  P2R R13, PR, RZ, 0x2 ;  /* 0x00000002ff0d7803 */ /* 0x000fe40000000000 */
[----:B------:R-:W-:Y:S02]  /*5a20*/  FMNMX R10, R55, R4, !PT ;  /* 0x00000004370a7209 */ /* 0x000fe40007800000 */
[----:B------:R-:W-:Y:S02]  /*5a30*/  FMNMX R4, R11, R8, !PT ;  /* 0x000000080b047209 */ /* 0x000fe40007800000 */
[----:B------:R-:W-:Y:S01]  /*5a40*/  FSEL R45, R45, -INF , !P6 ;  /* 0xff8000002d2d7808 */ /* 0x000fe20007000000 */
[----:B------:R-:W1:Y:S01]  /*5a50*/  SHFL.BFLY PT, R5, R10, 0x1, 0x1f ;  /* 0x0c201f000a057f89 */ /* 0x000e6200000e0000 */
[----:B------:R-:W-:Y:S02]  /*5a60*/  FSEL R48, R48, -INF , !P3 ;  /* 0xff80000030307808 */ /* 0x000fe40005800000 */
[----:B------:R-:W-:-:S02]  /*5a70*/  FSEL R49, R49, -INF , !P2 ;  /* 0xff80000031317808 */ /* 0x000fc40005000000 */
[----:B------:R-:W-:Y:S02]  /*5a80*/  FSEL R52, R52, -INF , !P5 ;  /* 0xff80000034347808 */ /* 0x000fe40006800000 */
[----:B------:R-:W-:Y:S02]  /*5a90*/  FSEL R53, R53, -INF , !P4 ;  /* 0xff80000035357808 */ /* 0x000fe40006000000 */
[----:B-1----:R-:W-:-:S05]  /*5aa0*/  FMNMX R12, R10, R5, !PT ;  /* 0x000000050a0c7209 */ /* 0x002fca0007800000 */
[----:B------:R-:W1:Y:S02]  /*5ab0*/  SHFL.BFLY PT, R5, R12, 0x2, 0x1f ;  /* 0x0c401f000c057f89 */ /* 0x000e6400000e0000 */
[----:B-1----:R-:W-:-:S04]  /*5ac0*/  FMNMX R5, R12, R5, !PT ;  /* 0x000000050c057209 */ /* 0x002fc80007800000 */
[----:B------:R-:W-:-:S04]  /*5ad0*/  FSETP.NEU.AND P1, PT, R5, -INF , PT ;  /* 0xff8000000500780b */ /* 0x000fc80003f2d000 */
[----:B------:R-:W-:Y:S02]  /*5ae0*/  FSEL R20, R5, RZ, P1 ;  /* 0x000000ff05147208 */ /* 0x000fe40000800000 */
[----:B------:R-:W-:Y:S02]  /*5af0*/  ISETP.NE.AND P1, PT, R13, RZ, PT ;  /* 0x000000ff0d00720c */ /* 0x000fe40003f25270 */
[----:B------:R-:W-:Y:S01]  /*5b00*/  FMNMX R13, R25, R4, !PT ;  /* 0x00000004190d7209 */ /* 0x000fe20007800000 */
[C---:B------:R-:W-:Y:S01]  /*5b10*/  FMUL R10, R20.reuse, UR26 ;  /* 0x0000001a140a7c20 */ /* 0x040fe20008400000 */
[----:B------:R-:W-:Y:S02]  /*5b20*/  FADD R20, -R20, R9 ;  /* 0x0000000914147221 */ /* 0x000fe40000000100 */
[----:B------:R-:W-:Y:S01]  /*5b30*/  FMNMX R4, R28, R13, !PT ;  /* 0x0000000d1c047209 */ /* 0x000fe20007800000 */
[--C-:B------:R-:W-:Y:S01]  /*5b40*/  FFMA R26, R26, UR26, -R10.reuse ;  /* 0x0000001a1a1a7c23 */ /* 0x100fe2000800080a */
[--C-:B------:R-:W-:Y:S01]  /*5b50*/  FFMA R27, R27, UR26, -R10.reuse ;  /* 0x0000001a1b1b7c23 */ /* 0x100fe2000800080a */
        /* <DEDUP_REMOVED lines=16> */
[----:B------:R-:W-:Y:S01]  /*5c60*/  @!P6 FMUL R26, R26, 0.5 ;  /* 0x3f0000001a1ae820 */ /* 0x000fe20000400000 */
[----:B------:R-:W-:Y:S01]  /*5c70*/  FMNMX R13, R37, R4, !PT ;  /* 0x00000004250d7209 */ /* 0x000fe20007800000 */
[----:B------:R-:W-:Y:S01]  /*5c80*/  FFMA R23, R46, UR26, -R10 ;  /* 0x0000001a2e177c23 */ /* 0x000fe2000800080a */
[----:B------:R-:W-:Y:S01]  /*5c90*/  FSETP.GEU.AND P2, PT, R30, -126, PT ;  /* 0xc2fc00001e00780b */ /* 0x000fe20003f4e000 */
[----:B------:R-:W-:Y:S01]  /*5ca0*/  @!P3 FMUL R27, R27, 0.5 ;  /* 0x3f0000001b1bb820 */ /* 0x000fe20000400000 */
[----:B------:R-:W-:Y:S01]  /*5cb0*/  FMNMX R4, R40, R13, !PT ;  /* 0x0000000d28047209 */ /* 0x000fe20007800000 */
[----:B------:R-:W1:Y:S01]  /*5cc0*/  MUFU.EX2 R96, R26 ;  /* 0x0000001a00607308 */ /* 0x000e620000000800 */
[----:B------:R-:W-:Y:S01]  /*5cd0*/  FMUL R20, R20, UR26 ;  /* 0x0000001a14147c20 */ /* 0x000fe20008400000 */
[----:B------:R-:W-:Y:S01]  /*5ce0*/  @!P5 FMUL R31, R31, 0.5 ;  /* 0x3f0000001f1fd820 */ /* 0x000fe20000400000 */
[----:B------:R-:W-:-:S03]  /*5cf0*/  FMNMX R13, R41, R4, !PT ;  /* 0x00000004290d7209 */ /* 0x000fc60007800000 */
[----:B------:R-:W-:Y:S01]  /*5d00*/  @!P4 FMUL R34, R34, 0.5 ;  /* 0x3f0000002222c820 */ /* 0x000fe20000400000 */
[----:B------:R-:W-:Y:S01]  /*5d10*/  FMNMX R4, R44, R13, !PT ;  /* 0x0000000d2c047209 */ /* 0x000fe20007800000 */
[----:B------:R-:W2:Y:S02]  /*5d20*/  MUFU.EX2 R97, R27 ;  /* 0x0000001b00617308 */ /* 0x000ea40000000800 */
[----:B------:R-:W-:Y:S01]  /*5d30*/  @!P2 FMUL R30, R30, 0.5 ;  /* 0x3f0000001e1ea820 */ /* 0x000fe20000400000 */
[----:B------:R-:W-:-:S04]  /*5d40*/  FMNMX R13, R45, R4, !PT ;  /* 0x000000042d0d7209 */ /* 0x000fc80007800000 */
[----:B------:R-:W-:Y:S01]  /*5d50*/  FMNMX R4, R48, R13, !PT ;  /* 0x0000000d30047209 */ /* 0x000fe20007800000 */
[----:B------:R-:W3:Y:S01]  /*5d60*/  MUFU.EX2 R99, R31 ;  /* 0x0000001f00637308 */ /* 0x000ee20000000800 */
[----:B-1----:R-:W-:Y:S01]  /*5d70*/  @!P6 FMUL R96, R96, R96 ;  /* 0x000000606060e220 */ /* 0x002fe20000400000 */
[----:B------:R-:W-:Y:S02]  /*5d80*/  FSETP.GEU.AND P6, PT, R35, -126, PT ;  /* 0xc2fc00002300780b */ /* 0x000fe40003fce000 */
[----:B------:R-:W-:-:S04]  /*5d90*/  FMNMX R13, R49, R4, !PT ;  /* 0x00000004310d7209 */ /* 0x000fc80007800000 */
[----:B------:R-:W-:Y:S01]  /*5da0*/  FMNMX R4, R52, R13, !PT ;  /* 0x0000000d34047209 */ /* 0x000fe20007800000 */
[----:B--2---:R-:W-:Y:S01]  /*5db0*/  @!P3 FMUL R97, R97, R97 ;  /* 0x000000616161b220 */ /* 0x004fe20000400000 */
[----:B------:R-:W1:Y:S01]  /*5dc0*/  MUFU.EX2 R38, R34 ;  /* 0x0000002200267308 */ /* 0x000e620000000800 */
[----:B------:R-:W-:Y:S02]  /*5dd0*/  FSETP.GEU.AND P3, PT, R12, -126, PT ;  /* 0xc2fc00000c00780b */ /* 0x000fe40003f6e000 */
[----:B------:R-:W-:Y:S02]  /*5de0*/  FMNMX R4, R53, R4, !PT ;  /* 0x0000000435047209 */ /* 0x000fe40007800000 */
[----:B------:R-:W-:Y:S01]  /*5df0*/  @!P6 FMUL R35, R35, 0.5 ;  /* 0x3f0000002323e820 */ /* 0x000fe20000400000 */
[----:B---3--:R-:W-:Y:S02]  /*5e00*/  @!P5 FMUL R99, R99, R99 ;  /* 0x000000636363d220 */ /* 0x008fe40000400000 */
[----:B------:R-:W2:Y:S01]  /*5e10*/  SHFL.BFLY PT, R13, R4, 0x1, 0x1f ;  /* 0x0c201f00040d7f89 */ /* 0x000ea200000e0000 */
[----:B------:R-:W3:Y:S01]  /*5e20*/  MUFU.EX2 R98, R30 ;  /* 0x0000001e00627308 */ /* 0x000ee20000000800 */
[----:B------:R-:W-:-:S04]  /*5e30*/  FSETP.GEU.AND P5, PT, R15, -126, PT ;  /* 0xc2fc00000f00780b */ /* 0x000fc80003fae000 */
[----:B------:R-:W-:Y:S01]  /*5e40*/  @!P3 FMUL R12, R12, 0.5 ;  /* 0x3f0000000c0cb820 */ /* 0x000fe20000400000 */
[----:B-1----:R-:W-:Y:S02]  /*5e50*/  @!P4 FMUL R38, R38, R38 ;  /* 0x000000262626c220 */ /* 0x002fe40000400000 */
[----:B------:R-:W1:Y:S01]  /*5e60*/  MUFU.EX2 R39, R35 ;  /* 0x0000002300277308 */ /* 0x000e620000000800 */
[----:B------:R-:W-:-:S05]  /*5e70*/  FSETP.GEU.AND P4, PT, R21, -126, PT ;  /* 0xc2fc00001500780b */ /* 0x000fca0003f8e000 */
[----:B------:R-:W-:Y:S02]  /*5e80*/  @!P5 FMUL R15, R15, 0.5 ;  /* 0x3f0000000f0fd820 */ /* 0x000fe40000400000 */
[----:B------:R4:W5:Y:S01]  /*5e90*/  MUFU.EX2 R42, R12 ;  /* 0x0000000c002a7308 */ /* 0x0009620000000800 */
[----:B---3--:R-:W-:Y:S01]  /*5ea0*/  @!P2 FMUL R98, R98, R98 ;  /* 0x000000626262a220 */ /* 0x008fe20000400000 */
[----:B------:R-:W-:Y:S02]  /*5eb0*/  FSETP.GEU.AND P2, PT, R14, -126, PT ;  /* 0xc2fc00000e00780b */ /* 0x000fe40003f4e000 */
[----:B--2---:R-:W-:Y:S02]  /*5ec0*/  FMNMX R4, R4, R13, !PT ;  /* 0x0000000d04047209 */ /* 0x004fe40007800000 */
[----:B------:R-:W-:Y:S02]  /*5ed0*/  @!P4 FMUL R21, R21, 0.5 ;  /* 0x3f0000001515c820 */ /* 0x000fe40000400000 */
[----:B------:R2:W3:Y:S01]  /*5ee0*/  MUFU.EX2 R101, R15 ;  /* 0x0000000f00657308 */ /* 0x0004e20000000800 */
[----:B----4-:R-:W-:Y:S01]  /*5ef0*/  FFMA R12, R47, UR26, -R10 ;  /* 0x0000001a2f0c7c23 */ /* 0x010fe2000800080a */
[----:B-1----:R-:W-:Y:S01]  /*5f00*/  @!P6 FMUL R39, R39, R39 ;  /* 0x000000272727e220 */ /* 0x002fe20000400000 */
[----:B------:R-:W1:Y:S01]  /*5f10*/  SHFL.BFLY PT, R13, R4, 0x2, 0x1f ;  /* 0x0c401f00040d7f89 */ /* 0x000e6200000e0000 */
[----:B------:R-:W-:-:S03]  /*5f20*/  FSETP.GEU.AND P6, PT, R23, -126, PT ;  /* 0xc2fc00001700780b */ /* 0x000fc60003fce000 */
[----:B------:R-:W-:Y:S01]  /*5f30*/  @!P2 FMUL R14, R14, 0.5 ;  /* 0x3f0000000e0ea820 */ /* 0x000fe20000400000 */
[----:B------:R4:W1:Y:S01]  /*5f40*/  MUFU.EX2 R46, R21 ;  /* 0x00000015002e7308 */ /* 0x0008620000000800 */
[----:B-----5:R-:W-:Y:S01]  /*5f50*/  @!P3 FMUL R42, R42, R42 ;  /* 0x0000002a2a2ab220 */ /* 0x020fe20000400000 */
[----:B------:R-:W-:Y:S01]  /*5f60*/  FSETP.GEU.AND P3, PT, R12, -126, PT ;  /* 0xc2fc00000c00780b */ /* 0x000fe20003f6e000 */
[----:B--2---:R-:W-:-:S05]  /*5f70*/  FFMA R15, R51, UR26, -R10 ;  /* 0x0000001a330f7c23 */ /* 0x004fca000800080a */
[----:B------:R2:W5:Y:S01]  /*5f80*/  MUFU.EX2 R43, R14 ;  /* 0x0000000e002b7308 */ /* 0x0005620000000800 */
[----:B------:R-:W-:Y:S01]  /*5f90*/  @!P6 FMUL R23, R23, 0.5 ;  /* 0x3f0000001717e820 */ /* 0x000fe20000400000 */
[----:B---3--:R-:W-:Y:S01]  /*5fa0*/  @!P5 FMUL R101, R101, R101 ;  /* 0x000000656565d220 */ /* 0x008fe20000400000 */
[----:B------:R-:W-:Y:S01]  /*5fb0*/  FSETP.GEU.AND P5, PT, R15, -126, PT ;  /* 0xc2fc00000f00780b */ /* 0x000fe20003fae000 */
[----:B----4-:R-:W-:-:S03]  /*5fc0*/  FFMA R21, R54, UR26, -R10 ;  /* 0x0000001a36157c23 */ /* 0x010fc6000800080a */
[----:B------:R-:W-:Y:S01]  /*5fd0*/  @!P3 FMUL R12, R12, 0.5 ;  /* 0x3f0000000c0cb820 */ /* 0x000fe20000400000 */
[----:B------:R3:W4:Y:S01]  /*5fe0*/  MUFU.EX2 R47, R23 ;  /* 0x00000017002f7308 */ /* 0x0007220000000800 */
[----:B--2---:R-:W-:Y:S01]  /*5ff0*/  FFMA R14, R50, UR26, -R10 ;  /* 0x0000001a320e7c23 */ /* 0x004fe2000800080a */
[----:B-1----:R-:W-:Y:S01]  /*6000*/  @!P4 FMUL R46, R46, R46 ;  /* 0x0000002e2e2ec220 */ /* 0x002fe20000400000 */
[----:B------:R-:W-:-:S04]  /*6010*/  FMNMX R4, R4, R13, !PT ;  /* 0x0000000d04047209 */ /* 0x000fc80007800000 */
[----:B------:R-:W-:Y:S01]  /*6020*/  FSETP.NEU.AND P4, PT, R4, -INF , PT ;  /* 0xff8000000400780b */ /* 0x000fe20003f8d000 */
[----:B------:R-:W1:Y:S01]  /*6030*/  MUFU.EX2 R50, R12 ;  /* 0x0000000c00327308 */ /* 0x000e620000000800 */
[----:B-----5:R-:W-:Y:S01]  /*6040*/  @!P2 FMUL R43, R43, R43 ;  /* 0x0000002b2b2ba220 */ /* 0x020fe20000400000 */
[----:B------:R-:W-:Y:S01]  /*6050*/  FSETP.GEU.AND P2, PT, R14, -126, PT ;  /* 0xc2fc00000e00780b */ /* 0x000fe20003f4e000 */
[----:B---3--:R-:W-:Y:S01]  /*6060*/  FFMA R23, R55, UR26, -R10 ;  /* 0x0000001a37177c23 */ /* 0x008fe2000800080a */
[----:B------:R-:W-:Y:S01]  /*6070*/  FSEL R13, R4, RZ, P4 ;  /* 0x000000ff040d7208 */ /* 0x000fe20002000000 */
[----:B------:R-:W-:Y:S01]  /*6080*/  @!P5 FMUL R15, R15, 0.5 ;  /* 0x3f0000000f0fd820 */ /* 0x000fe20000400000 */
[----:B------:R-:W-:-:S03]  /*6090*/  FSETP.GEU.AND P4, PT, R21, -126, PT ;  /* 0xc2fc00001500780b */ /* 0x000fc60003f8e000 */
[----:B------:R-:W-:Y:S01]  /*60a0*/  FMUL R10, R13, UR26 ;  /* 0x0000001a0d0a7c20 */ /* 0x000fe20008400000 */
[----:B------:R-:W2:Y:S01]  /*60b0*/  MUFU.EX2 R54, R15 ;  /* 0x0000000f00367308 */ /* 0x000ea20000000800 */
[----:B----4-:R-:W-:Y:S01]  /*60c0*/  @!P6 FMUL R47, R47, R47 ;  /* 0x0000002f2f2fe220 */ /* 0x010fe20000400000 */
[----:B------:R-:W-:Y:S01]  /*60d0*/  FSETP.GEU.AND P6, PT, R23, -126, PT ;  /* 0xc2fc00001700780b */ /* 0x000fe20003fce000 */
[--C-:B------:R-:W-:Y:S01]  /*60e0*/  FFMA R11, R11, UR26, -R10.reuse ;  /* 0x0000001a0b0b7c23 */ /* 0x100fe2000800080a */
[--C-:B------:R-:W-:Y:S01]  /*60f0*/  FFMA R28, R28, UR26, -R10.reuse ;  /* 0x0000001a1c1c7c23 */ /* 0x100fe2000800080a */
[----:B------:R-:W-:Y:S01]  /*6100*/  @!P2 FMUL R14, R14, 0.5 ;  /* 0x3f0000000e0ea820 */ /* 0x000fe20000400000 */
[--C-:B------:R-:W-:Y:S01]  /*6110*/  FFMA R25, R25, UR26, -R10.reuse ;  /* 0x0000001a19197c23 */ /* 0x100fe2000800080a */
[----:B-1----:R-:W-:Y:S01]  /*6120*/  @!P3 FMUL R50, R50, R50 ;  /* 0x000000323232b220 */ /* 0x002fe20000400000 */
[----:B------:R-:W-:Y:S01]  /*6130*/  FSETP.GEU.AND P3, PT, R11, -126, PT ;  /* 0xc2fc00000b00780b */ /* 0x000fe20003f6e000 */
[----:B------:R-:W1:Y:S01]  /*6140*/  MUFU.EX2 R51, R14 ;  /* 0x0000000e00337308 */ /* 0x000e620000000800 */
[----:B------:R-:W-:Y:S01]  /*6150*/  @!P4 FMUL R21, R21, 0.5 ;  /* 0x3f0000001515c820 */ /* 0x000fe20000400000 */
[--C-:B------:R-:W-:Y:S01]  /*6160*/  FFMA R32, R32, UR26, -R10.reuse ;  /* 0x0000001a20207c23 */ /* 0x100fe2000800080a */
[--C-:B------:R-:W-:Y:S01]  /*6170*/  FFMA R33, R33, UR26, -R10.reuse ;  /* 0x0000001a21217c23 */ /* 0x100fe2000800080a */
[--C-:B------:R-:W-:Y:S01]  /*6180*/  FFMA R29, R29, UR26, -R10.reuse ;  /* 0x0000001a1d1d7c23 */ /* 0x100fe2000800080a */
[--C-:B------:R-:W-:Y:S01]  /*6190*/  FFMA R37, R37, UR26, -R10.reuse ;  /* 0x0000001a25257c23 */ /* 0x100fe2000800080a */
[----:B------:R-:W-:Y:S01]  /*61a0*/  @!P6 FMUL R23, R23, 0.5 ;  /* 0x3f0000001717e820 */ /* 0x000fe20000400000 */
[--C-:B------:R-:W-:Y:S01]  /*61b0*/  FFMA R36, R36, UR26, -R10.reuse ;  /* 0x0000001a24247c23 */ /* 0x100fe2000800080a */
[----:B--2---:R-:W-:Y:S01]  /*61c0*/  @!P5 FMUL R54, R54, R54 ;  /* 0x000000363636d220 */ /* 0x004fe20000400000 */
[----:B------:R-:W-:Y:S01]  /*61d0*/  FSETP.GEU.AND P5, PT, R28, -126, PT ;  /* 0xc2fc00001c00780b */ /* 0x000fe20003fae000 */
[----:B------:R-:W2:Y:S01]  /*61e0*/  MUFU.EX2 R100, R23 ;  /* 0x0000001700647308 */ /* 0x000ea20000000800 */
[--C-:B------:R-:W-:Y:S01]  /*61f0*/  FFMA R40, R40, UR26, -R10.reuse ;  /* 0x0000001a28287c23 */ /* 0x100fe2000800080a */
[----:B------:R-:W-:Y:S01]  /*6200*/  @!P3 FMUL R11, R11, 0.5 ;  /* 0x3f0000000b0bb820 */ /* 0x000fe20000400000 */
[--C-:B------:R-:W-:Y:S01]  /*6210*/  FFMA R41, R41, UR26, -R10.reuse ;  /* 0x0000001a29297c23 */ /* 0x100fe2000800080a */
[--C-:B------:R-:W-:Y:S01]  /*6220*/  FFMA R44, R44, UR26, -R10.reuse ;  /* 0x0000001a2c2c7c23 */ /* 0x100fe2000800080a */
[--C-:B------:R-:W-:Y:S01]  /*6230*/  FFMA R48, R48, UR26, -R10.reuse ;  /* 0x0000001a30307c23 */ /* 0x100fe2000800080a */
[--C-:B------:R-:W-:Y:S01]  /*6240*/  FFMA R45, R45, UR26, -R10.reuse ;  /* 0x0000001a2d2d7c23 */ /* 0x100fe2000800080a */
[----:B-1----:R-:W-:Y:S01]  /*6250*/  @!P2 FMUL R51, R51, R51 ;  /* 0x000000333333a220 */ /* 0x002fe20000400000 */
[----:B------:R-:W1:Y:S01]  /*6260*/  MUFU.EX2 R24, R11 ;  /* 0x0000000b00187308 */ /* 0x000e620000000800 */
[----:B------:R-:W-:Y:S01]  /*6270*/  FSETP.GEU.AND P2, PT, R25, -126, PT ;  /* 0xc2fc00001900780b */ /* 0x000fe20003f4e000 */
[--C-:B------:R-:W-:Y:S01]  /*6280*/  FFMA R49, R49, UR26, -R10.reuse ;  /* 0x0000001a31317c23 */ /* 0x100fe2000800080a */
[--C-:B------:R-:W-:Y:S01]  /*6290*/  FFMA R52, R52, UR26, -R10.reuse ;  /* 0x0000001a34347c23 */ /* 0x100fe2000800080a */
[----:B------:R-:W-:Y:S01]  /*62a0*/  @!P5 FMUL R28, R28, 0.5 ;  /* 0x3f0000001c1cd820 */ /* 0x000fe20000400000 */
[----:B------:R-:W-:Y:S01]  /*62b0*/  FFMA R53, R53, UR26, -R10 ;  /* 0x0000001a35357c23 */ /* 0x000fe2000800080a */
[----:B------:R-:W-:Y:S01]  /*62c0*/  FADD R13, -R13, R8 ;  /* 0x000000080d0d7221 */ /* 0x000fe20000000100 */
[----:B------:R-:W-:Y:S01]  /*62d0*/  FADD R27, R98, R47 ;  /* 0x0000002f621b7221 */ /* 0x000fe20000000000 */
[----:B------:R-:W3:Y:S01]  /*62e0*/  MUFU.EX2 R55, R21 ;  /* 0x0000001500377308 */ /* 0x000ee20000000800 */
[----:B--2---:R-:W-:Y:S01]  /*62f0*/  @!P6 FMUL R100, R100, R100 ;  /* 0x000000646464e220 */ /* 0x004fe20000400000 */
[----:B------:R-:W-:Y:S01]  /*6300*/  FSETP.GEU.AND P6, PT, R32, -126, PT ;  /* 0xc2fc00002000780b */ /* 0x000fe20003fce000 */
[----:B------:R-:W-:Y:S01]  /*6310*/  FMUL R13, R13, UR26 ;  /* 0x0000001a0d0d7c20 */ /* 0x000fe20008400000 */
[----:B------:R-:W-:Y:S01]  /*6320*/  FADD R34, R39, R54 ;  /* 0x0000003627227221 */ /* 0x000fe20000000000 */
[----:B------:R-:W-:Y:S01]  /*6330*/  F2FP.BF16.F32.PACK_AB R47, R50, R47 ;  /* 0x0000002f322f723e */ /* 0x000fe200000010ff */
[----:B------:R-:W-:-:S02]  /*6340*/  @!P2 FMUL R25, R25, 0.5 ;  /* 0x3f0000001919a820 */ /* 0x000fc40000400000 */
[----:B------:R2:W4:Y:S01]  /*6350*/  MUFU.EX2 R26, R28 ;  /* 0x0000001c001a7308 */ /* 0x0005220000000800 */
[----:B-1----:R-:W-:Y:S01]  /*6360*/  @!P3 FMUL R24, R24, R24 ;  /* 0x000000181818b220 */ /* 0x002fe20000400000 */
[----:B------:R-:W-:-:S05]  /*6370*/  FSETP.GEU.AND P3, PT, R33, -126, PT ;  /* 0xc2fc00002100780b */ /* 0x000fca0003f6e000 */
[----:B------:R-:W-:Y:S01]  /*6380*/  @!P6 FMUL R32, R32, 0.5 ;  /* 0x3f0000002020e820 */ /* 0x000fe20000400000 */
[----:B------:R1:W5:Y:S01]  /*6390*/  MUFU.EX2 R15, R25 ;  /* 0x00000019000f7308 */ /* 0x0003620000000800 */
[----:B---3--:R-:W-:Y:S01]  /*63a0*/  @!P4 FMUL R55, R55, R55 ;  /* 0x000000373737c220 */ /* 0x008fe20000400000 */
[----:B------:R-:W-:Y:S01]  /*63b0*/  FSETP.GEU.AND P4, PT, R29, -126, PT ;  /* 0xc2fc00001d00780b */ /* 0x000fe20003f8e000 */
[----:B--2---:R-:W-:-:S04]  /*63c0*/  FADD R28, R38, R51 ;  /* 0x00000033261c7221 */ /* 0x004fc80000000000 */
[----:B------:R-:W-:Y:S01]  /*63d0*/  @!P3 FMUL R33, R33, 0.5 ;  /* 0x3f0000002121b820 */ /* 0x000fe20000400000 */
[----:B------:R-:W2:Y:S01]  /*63e0*/  MUFU.EX2 R32, R32 ;  /* 0x0000002000207308 */ /* 0x000ea20000000800 */
[----:B----4-:R-:W-:Y:S01]  /*63f0*/  @!P5 FMUL R26, R26, R26 ;  /* 0x0000001a1a1ad220 */ /* 0x010fe20000400000 */
[----:B------:R-:W-:Y:S01]  /*6400*/  FSETP.GEU.AND P5, PT, R37, -126, PT ;  /* 0xc2fc00002500780b */ /* 0x000fe20003fae000 */
[----:B-1----:R-:W-:-:S04]  /*6410*/  FADD R25, R96, R101 ;  /* 0x0000006560197221 */ /* 0x002fc80000000000 */
[----:B------:R-:W-:Y:S01]  /*6420*/  @!P4 FMUL R29, R29, 0.5 ;  /* 0x3f0000001d1dc820 */ /* 0x000fe20000400000 */
[----:B------:R-:W1:Y:S01]  /*6430*/  MUFU.EX2 R33, R33 ;  /* 0x0000002100217308 */ /* 0x000e620000000800 */
[----:B-----5:R-:W-:Y:S01]  /*6440*/  @!P2 FMUL R15, R15, R15 ;  /* 0x0000000f0f0fa220 */ /* 0x020fe20000400000 */
[----:B------:R-:W-:-:S05]  /*6450*/  FSETP.GEU.AND P2, PT, R36, -126, PT ;  /* 0xc2fc00002400780b */ /* 0x000fca0003f4e000 */
[----:B------:R-:W-:Y:S01]  /*6460*/  @!P5 FMUL R37, R37, 0.5 ;  /* 0x3f0000002525d820 */ /* 0x000fe20000400000 */
[----:B------:R3:W4:Y:S01]  /*6470*/  MUFU.EX2 R11, R29 ;  /* 0x0000001d000b7308 */ /* 0x0007220000000800 */
[----:B--2---:R-:W-:Y:S01]  /*6480*/  @!P6 FMUL R32, R32, R32 ;  /* 0x000000202020e220 */ /* 0x004fe20000400000 */
[----:B------:R-:W-:-:S05]  /*6490*/  FSETP.GEU.AND P6, PT, R41, -126, PT ;  /* 0xc2fc00002900780b */ /* 0x000fca0003fce000 */
[----:B------:R-:W-:Y:S01]  /*64a0*/  @!P2 FMUL R36, R36, 0.5 ;  /* 0x3f0000002424a820 */ /* 0x000fe20000400000 */
[----:B------:R-:W2:Y:S01]  /*64b0*/  MUFU.EX2 R37, R37 ;  /* 0x0000002500257308 */ /* 0x000ea20000000800 */
[----:B-1----:R-:W-:Y:S01]  /*64c0*/  @!P3 FMUL R33, R33, R33 ;  /* 0x000000212121b220 */ /* 0x002fe20000400000 */
[----:B------:R-:W-:Y:S01]  /*64d0*/  FSETP.GEU.AND P3, PT, R44, -126, PT ;  /* 0xc2fc00002c00780b */ /* 0x000fe20003f6e000 */
[----:B---3--:R-:W-:-:S04]  /*64e0*/  FADD R29, R43, R100 ;  /* 0x000000642b1d7221 */ /* 0x008fc80000000000 */
[----:B------:R-:W-:Y:S01]  /*64f0*/  @!P6 FMUL R41, R41, 0.5 ;  /* 0x3f0000002929e820 */ /* 0x000fe20000400000 */
[----:B------:R1:W3:Y:S01]  /*6500*/  MUFU.EX2 R30, R36 ;  /* 0x00000024001e7308 */ /* 0x0002e20000000800 */
[----:B----4-:R-:W-:Y:S01]  /*6510*/  @!P4 FMUL R11, R11, R11 ;  /* 0x0000000b0b0bc220 */ /* 0x010fe20000400000 */
[----:B------:R-:W-:-:S05]  /*6520*/  FSETP.GEU.AND P4, PT, R40, -126, PT ;  /* 0xc2fc00002800780b */ /* 0x000fca0003f8e000 */
[----:B------:R-:W-:Y:S01]  /*6530*/  @!P3 FMUL R44, R44, 0.5 ;  /* 0x3f0000002c2cb820 */ /* 0x000fe20000400000 */
[----:B------:R-:W4:Y:S01]  /*6540*/  MUFU.EX2 R12, R41 ;  /* 0x00000029000c7308 */ /* 0x000f220000000800 */
[----:B--2---:R-:W-:Y:S01]  /*6550*/  @!P5 FMUL R37, R37, R37 ;  /* 0x000000252525d220 */ /* 0x004fe20000400000 */
[----:B------:R-:W-:Y:S01]  /*6560*/  FSETP.GEU.AND P5, PT, R48, -126, PT ;  /* 0xc2fc00003000780b */ /* 0x000fe20003fae000 */
[----:B-1----:R-:W-:-:S04]  /*6570*/  FADD R36, R42, R55 ;  /* 0x000000372a247221 */ /* 0x002fc80000000000 */
[----:B------:R-:W-:Y:S01]  /*6580*/  @!P4 FMUL R40, R40, 0.5 ;  /* 0x3f0000002828c820 */ /* 0x000fe20000400000 */
[----:B------:R-:W1:Y:S01]  /*6590*/  MUFU.EX2 R23, R44 ;  /* 0x0000002c00177308 */ /* 0x000e620000000800 */
[----:B---3--:R-:W-:Y:S01]  /*65a0*/  @!P2 FMUL R30, R30, R30 ;  /* 0x0000001e1e1ea220 */ /* 0x008fe20000400000 */
[----:B------:R-:W-:-:S05]  /*65b0*/  FSETP.GEU.AND P2, PT, R45, -126, PT ;  /* 0xc2fc00002d00780b */ /* 0x000fca0003f4e000 */
[----:B------:R-:W-:Y:S01]  /*65c0*/  @!P5 FMUL R48, R48, 0.5 ;  /* 0x3f0000003030d820 */ /* 0x000fe20000400000 */
[----:B------:R2:W3:Y:S01]  /*65d0*/  MUFU.EX2 R21, R40 ;  /* 0x0000002800157308 */ /* 0x0004e20000000800 */
[----:B----4-:R-:W-:Y:S01]  /*65e0*/  @!P6 FMUL R12, R12, R12 ;  /* 0x0000000c0c0ce220 */ /* 0x010fe20000400000 */
[----:B------:R-:W-:-:S05]  /*65f0*/  FSETP.GEU.AND P6, PT, R52, -126, PT ;  /* 0xc2fc00003400780b */ /* 0x000fca0003fce000 */
[----:B------:R-:W-:Y:S01]  /*6600*/  @!P2 FMUL R45, R45, 0.5 ;  /* 0x3f0000002d2da820 */ /* 0x000fe20000400000 */
[----:B------:R-:W4:Y:S01]  /*6610*/  MUFU.EX2 R35, R48 ;  /* 0x0000003000237308 */ /* 0x000f220000000800 */
[----:B-1----:R-:W-:Y:S01]  /*6620*/  @!P3 FMUL R23, R23, R23 ;  /* 0x000000171717b220 */ /* 0x002fe20000400000 */
[----:B------:R-:W-:Y:S01]  /*6630*/  FSETP.GEU.AND P3, PT, R53, -126, PT ;  /* 0xc2fc00003500780b */ /* 0x000fe20003f6e000 */
[----:B--2---:R-:W-:Y:S01]  /*6640*/  FADD R40, R25, R28 ;  /* 0x0000001c19287221 */ /* 0x004fe20000000000 */
[----:B------:R-:W-:Y:S01]  /*6650*/  FADD R25, R97, R46 ;  /* 0x0000002e61197221 */ /* 0x000fe20000000000 */
[----:B------:R-:W-:Y:S02]  /*6660*/  FADD R28, R99, R50 ;  /* 0x00000032631c7221 */ /* 0x000fe40000000000 */
[----:B------:R-:W-:Y:S01]  /*6670*/  @!P6 FMUL R52, R52, 0.5 ;  /* 0x3f0000003434e820 */ /* 0x000fe20000400000 */
[----:B------:R1:W2:Y:S01]  /*6680*/  MUFU.EX2 R14, R45 ;  /* 0x0000002d000e7308 */ /* 0x0002a20000000800 */
[----:B---3--:R-:W-:Y:S01]  /*6690*/  @!P4 FMUL R21, R21, R21 ;  /* 0x000000151515c220 */ /* 0x008fe20000400000 */
[----:B------:R-:W-:Y:S01]  /*66a0*/  FSETP.GEU.AND P4, PT, R49, -126, PT ;  /* 0xc2fc00003100780b */ /* 0x000fe20003f8e000 */
[----:B------:R-:W-:Y:S01]  /*66b0*/  FADD R44, R25, R34 ;  /* 0x00000022192c7221 */ /* 0x000fe20000000000 */
[----:B------:R-:W-:-:S03]  /*66c0*/  FADD R25, R15, R12 ;  /* 0x0000000c0f197221 */ /* 0x000fc60000000000 */
[----:B------:R-:W-:Y:S01]  /*66d0*/  @!P3 FMUL R53, R53, 0.5 ;  /* 0x3f0000003535b820 */ /* 0x000fe20000400000 */
[----:B------:R-:W3:Y:S01]  /*66e0*/  MUFU.EX2 R9, R52 ;  /* 0x0000003400097308 */ /* 0x000ee20000000800 */
[----:B----4-:R-:W-:Y:S01]  /*66f0*/  @!P5 FMUL R35, R35, R35 ;  /* 0x000000232323d220 */ /* 0x010fe20000400000 */
[----:B------:R-:W-:Y:S01]  /*6700*/  FSETP.GEU.AND P5, PT, R13, -126, PT ;  /* 0xc2fc00000d00780b */ /* 0x000fe20003fae000 */
[----:B-1----:R-:W-:Y:S01]  /*6710*/  FADD R45, R27, R36 ;  /* 0x000000241b2d7221 */ /* 0x002fe20000000000 */
[----:B------:R-:W-:Y:S01]  /*6720*/  FADD R27, R26, R23 ;  /* 0x000000171a1b7221 */ /* 0x000fe20000000000 */
[----:B------:R-:W-:Y:S02]  /*6730*/  F2FP.BF16.F32.PACK_AB R26, R11, R26 ;  /* 0x0000001a0b1a723e */ /* 0x000fe400000010ff */
[----:B------:R-:W-:Y:S01]  /*6740*/  @!P4 FMUL R49, R49, 0.5 ;  /* 0x3f0000003131c820 */ /* 0x000fe20000400000 */
[----:B------:R1:W4:Y:S01]  /*6750*/  MUFU.EX2 R8, R53 ;  /* 0x0000003500087308 */ /* 0x0003220000000800 */
[----:B--2---:R-:W-:Y:S01]  /*6760*/  @!P2 FMUL R14, R14, R14 ;  /* 0x0000000e0e0ea220 */ /* 0x004fe20000400000 */
[----:B------:R-:W-:Y:S01]  /*6770*/  FSETP.GEU.AND P2, PT, R20, -126, PT ;  /* 0xc2fc00001400780b */ /* 0x000fe20003f4e000 */
[----:B------:R-:W-:Y:S01]  /*6780*/  FADD R40, R40, R45 ;  /* 0x0000002d28287221 */ /* 0x000fe20000000000 */
[----:B------:R-:W-:-:S02]  /*6790*/  F2FP.BF16.F32.PACK_AB R45, R46, R101 ;  /* 0x000000652e2d723e */ /* 0x000fc400000010ff */
[----:B------:R-:W-:Y:S01]  /*67a0*/  F2FP.BF16.F32.PACK_AB R46, R14, R23 ;  /* 0x000000170e2e723e */ /* 0x000fe200000010ff */
[----:B------:R-:W-:Y:S01]  /*67b0*/  @!P5 FMUL R13, R13, 0.5 ;  /* 0x3f0000000d0dd820 */ /* 0x000fe20000400000 */
[----:B------:R2:W5:Y:S01]  /*67c0*/  MUFU.EX2 R10, R49 ;  /* 0x00000031000a7308 */ /* 0x0005620000000800 */
[----:B---3--:R-:W-:Y:S01]  /*67d0*/  @!P6 FMUL R9, R9, R9 ;  /* 0x000000090909e220 */ /* 0x008fe20000400000 */
[----:B-1----:R-:W-:-:S03]  /*67e0*/  F2FP.BF16.F32.PACK_AB R53, R54, R51 ;  /* 0x000000333635723e */ /* 0x002fc600000010ff */
[----:B------:R-:W-:Y:S01]  /*67f0*/  FADD R36, R30, R9 ;  /* 0x000000091e247221 */ /* 0x000fe20000000000 */
[----:B------:R-:W-:Y:S01]  /*6800*/  F2FP.BF16.F32.PACK_AB R30, R37, R30 ;  /* 0x0000001e251e723e */ /* 0x000fe200000010ff */
[----:B------:R-:W-:Y:S01]  /*6810*/  @!P2 FMUL R20, R20, 0.5 ;  /* 0x3f0000001414a820 */ /* 0x000fe20000400000 */
[----:B------:R-:W1:Y:S01]  /*6820*/  MUFU.EX2 R13, R13 ;  /* 0x0000000d000d7308 */ /* 0x000e620000000800 */
[----:B----4-:R-:W-:Y:S01]  /*6830*/  @!P3 FMUL R8, R8, R8 ;  /* 0x000000080808b220 */ /* 0x010fe20000400000 */
[----:B--2---:R-:W-:Y:S01]  /*6840*/  FADD R49, R28, R29 ;  /* 0x0000001d1c317221 */ /* 0x004fe20000000000 */
[----:B------:R-:W-:Y:S01]  /*6850*/  FADD R28, R11, R14 ;  /* 0x0000000e0b1c7221 */ /* 0x000fe20000000000 */
[----:B------:R-:W-:Y:S01]  /*6860*/  FADD R29, R32, R35 ;  /* 0x00000023201d7221 */ /* 0x000fe20000000000 */
[----:B------:R-:W-:Y:S01]  /*6870*/  FADD R31, R37, R8 ;  /* 0x00000008251f7221 */ /* 0x000fe20000000000 */
[----:B------:R-:W-:Y:S01]  /*6880*/  FADD R27, R27, R36 ;  /* 0x000000241b1b7221 */ /* 0x000fe20000000000 */
[----:B------:R-:W-:Y:S01]  /*6890*/  FADD R49, R44, R49 ;  /* 0x000000312c317221 */ /* 0x000fe20000000000 */
[----:B------:R2:W3:Y:S01]  /*68a0*/  MUFU.EX2 R41, R20 ;  /* 0x0000001400297308 */ /* 0x0004e20000000800 */
[----:B-----5:R-:W-:Y:S01]  /*68b0*/  @!P4 FMUL R10, R10, R10 ;  /* 0x0000000a0a0ac220 */ /* 0x020fe20000400000 */
[----:B------:R-:W-:Y:S01]  /*68c0*/  FADD R28, R28, R31 ;  /* 0x0000001f1c1c7221 */ /* 0x000fe20000000000 */
[----:B------:R-:W-:Y:S01]  /*68d0*/  FADD R40, R40, R49 ;  /* 0x0000003128287221 */ /* 0x000fe20000000000 */
[----:B------:R-:W-:Y:S01]  /*68e0*/  F2FP.BF16.F32.PACK_AB R31, R43, R42 ;  /* 0x0000002a2b1f723e */ /* 0x000fe200000010ff */
[----:B------:R-:W-:Y:S01]  /*68f0*/  FADD R34, R33, R10 ;  /* 0x0000000a21227221 */ /* 0x000fe20000000000 */
[----:B------:R-:W-:-:S02]  /*6900*/  F2FP.BF16.F32.PACK_AB R44, R12, R21 ;  /* 0x000000150c2c723e */ /* 0x000fc400000010ff */
[----:B------:R-:W-:Y:S01]  /*6910*/  F2FP.BF16.F32.PACK_AB R52, R10, R35 ;  /* 0x000000230a34723e */ /* 0x000fe200000010ff */
[----:B--2---:R-:W-:Y:S01]  /*6920*/  FADD R20, R24, R21 ;  /* 0x0000001518147221 */ /* 0x004fe20000000000 */
[----:B------:R-:W-:Y:S01]  /*6930*/  FADD R25, R25, R34 ;  /* 0x0000002219197221 */ /* 0x000fe20000000000 */
[----:B-1----:R-:W-:Y:S01]  /*6940*/  @!P5 FMUL R13, R13, R13 ;  /* 0x0000000d0d0dd220 */ /* 0x002fe20000400000 */
[----:B------:R-:W-:Y:S01]  /*6950*/  F2FP.BF16.F32.PACK_AB R24, R15, R24 ;  /* 0x000000180f18723e */ /* 0x000fe200000010ff */
[----:B------:R-:W-:Y:S01]  /*6960*/  FADD R20, R20, R29 ;  /* 0x0000001d14147221 */ /* 0x000fe20000000000 */
[----:B------:R-:W-:Y:S01]  /*6970*/  FADD R25, R25, R28 ;  /* 0x0000001c19197221 */ /* 0x000fe20000000000 */
[----:B------:R-:W-:Y:S01]  /*6980*/  F2FP.BF16.F32.PACK_AB R29, R39, R38 ;  /* 0x00000026271d723e */ /* 0x000fe200000010ff */
[----:B------:R-:W-:Y:S01]  /*6990*/  FMUL R88, R88, R13 ;  /* 0x0000000d58587220 */ /* 0x000fe20000400000 */
[----:B------:R-:W-:Y:S01]  /*69a0*/  FADD R20, R20, R27 ;  /* 0x0000001b14147221 */ /* 0x000fe20000000000 */
[----:B---3--:R-:W-:Y:S01]  /*69b0*/  @!P2 FMUL R41, R41, R41 ;  /* 0x000000292929a220 */ /* 0x008fe20000400000 */
[----:B------:R-:W-:Y:S01]  /*69c0*/  F2FP.BF16.F32.PACK_AB R27, R99, R98 ;  /* 0x00000062631b723e */ /* 0x000fe200000010ff */
[----:B------:R-:W-:Y:S01]  /*69d0*/  FMUL R89, R89, R13 ;  /* 0x0000000d59597220 */ /* 0x000fe20000400000 */
        /* <DEDUP_REMOVED lines=25> */
[----:B------:R-:W-:Y:S01]  /*6b70*/  F2FP.BF16.F32.PACK_AB R25, R97, R96 ;  /* 0x000000606119723e */ /* 0x000fe200000010ff */
        /* <DEDUP_REMOVED lines=19> */
[----:B------:R-:W-:Y:S01]  /*6cb0*/  F2FP.BF16.F32.PACK_AB R54, R8, R9 ;  /* 0x000000090836723e */ /* 0x000fe200000010ff */
[----:B-1----:R-:W-:Y:S06]  /*6cc0*/  @!P0 BRA `(.L_x_41) ;  /* 0x0000000000048947 */ /* 0x002fec0003800000 */
[----:B------:R-:W-:Y:S01]  /*6cd0*/  BPT.TRAP 0x1 ;  /* 0x000000040000795c */ /* 0x000fe20000300000 */
.L_x_41:
[----:B--2---:R-:W-:Y:S05]  /*6ce0*/  @P2 BRA `(.L_x_42) ;  /* 0x0000000000082947 */ /* 0x004fea0003800000 */
[----:B------:R-:W1:Y:S02]  /*6cf0*/  SYNCS.PHASECHK.TRANS64.TRYWAIT P2, [UR6+0x13a00], R20 ;  /* 0x013a0014ff0075a7 */ /* 0x000e640008040146 */
[----:B-1----:R-:W-:Y:S05]  /*6d00*/  @!P2 BRA `(.L_x_43) ;  /* 0x0000004400c0a947 */ /* 0x002fea0003800000 */
.L_x_42:
        /* <DEDUP_REMOVED lines=120> */
.L_x_44:
[----:B------:R-:W-:-:S04]  /*7490*/  ULEA UR6, UR25, UR36, 0x3 ;  /* 0x0000002419067291 */ /* 0x000fc8000f8e183f */
[----:B------:R-:W-:-:S04]  /*74a0*/  UIADD3 UR6, UR6, 0x13a28, URZ ;  /* 0x00013a2806067890 */ /* 0x000fc8000fffe03f */
[----:B------:R-:W-:-:S09]  /*74b0*/  UPRMT UR6, URZ, 0x654, UR6 ;  /* 0x000006543f067896 */ /* 0x000fd20008000006 */
[----:B------:R-:W-:Y:S01]  /*74c0*/  SYNCS.ARRIVE.TRANS64.RED.A1T0 RZ, [UR6], RZ ;  /* 0x000000ffffff79a7 */ /* 0x000fe20008100406 */
[----:B------:R-:W-:Y:S05]  /*74d0*/  @P1 BRA `(.L_x_45) ;  /* 0x0000000000041947 */ /* 0x000fea0003800000 */
[----:B------:R-:W-:Y:S01]  /*74e0*/  BPT.TRAP 0x1 ;  /* 0x000000040000795c */ /* 0x000fe20000300000 */
.L_x_45:
[----:B------:R-:W-:-:S04]  /*74f0*/  UIADD3 UR25, UR25, 0x1, URZ ;  /* 0x0000000119197890 */ /* 0x000fc8000fffe03f */
[----:B------:R-:W-:-:S04]  /*7500*/  UISETP.NE.AND UP0, UPT, UR25, 0x5, UPT ;  /* 0x000000051900788c */ /* 0x000fc8000bf05270 */
[----:B------:R-:W-:Y:S01]  /*7510*/  USEL UR25, UR25, URZ, UP0 ;  /* 0x0000003f19197287 */ /* 0x000fe20008000000 */
[----:B------:R-:W-:Y:S11]  /*7520*/  @!P0 BRA `(.L_x_46) ;  /* 0x0000000000048947 */ /* 0x000ff60003800000 */
[----:B------:R-:W-:Y:S01]  /*7530*/  BPT.TRAP 0x1 ;  /* 0x000000040000795c */ /* 0x000fe20000300000 */
.L_x_46:
[----:B------:R-:W-:-:S04]  /*7540*/  ULEA UR6, UR25, UR36, 0x3 ;  /* 0x0000002419067291 */ /* 0x000fc8000f8e183f */
[----:B------:R-:W-:-:S04]  /*7550*/  UIADD3 UR6, UR6, 0x13a28, URZ ;  /* 0x00013a2806067890 */ /* 0x000fc8000fffe03f */
[----:B------:R-:W-:-:S09]  /*7560*/  UPRMT UR6, URZ, 0x654, UR6 ;  /* 0x000006543f067896 */ /* 0x000fd20008000006 */
[----:B------:R-:W-:Y:S01]  /*7570*/  SYNCS.ARRIVE.TRANS64.RED.A1T0 RZ, [UR6], RZ ;  /* 0x000000ffffff79a7 */ /* 0x000fe20008100406 */
[----:B------:R-:W-:Y:S05]  /*7580*/  @P1 BRA `(.L_x_47) ;  /* 0x0000000000041947 */ /* 0x000fea0003800000 */
[----:B------:R-:W-:Y:S01]  /*7590*/  BPT.TRAP 0x1 ;  /* 0x000000040000795c */ /* 0x000fe20000300000 */
.L_x_47:
[----:B------:R-:W-:Y:S01]  /*75a0*/  UIADD3 UR10, UR10, 0x1, URZ ;  /* 0x000000010a0a7890 */ /* 0x000fe2000fffe03f */
[C---:B------:R-:W-:Y:S01]  /*75b0*/  ISETP.GT.AND P2, PT, R7.reuse, 0x1, PT ;  /* 0x000000010700780c */ /* 0x040fe20003f44270 */
[----:B------:R-:W-:Y:S01]  /*75c0*/  UIADD3 UR25, UR25, 0x1, URZ ;  /* 0x0000000119197890 */ /* 0x000fe2000fffe03f */
[----:B------:R-:W-:Y:S01]  /*75d0*/  IADD3 R7, R7, -0x1, RZ ;  /* 0xffffffff07077810 */ /* 0x000fe20007ffe0ff */
[----:B------:R-:W-:Y:S01]  /*75e0*/  UISETP.NE.AND UP1, UPT, UR10, 0x5, UPT ;  /* 0x000000050a00788c */ /* 0x000fe2000bf25270 */
[----:B------:R-:W-:Y:S01]  /*75f0*/  VIADD R3, R3, 0x40 ;  /* 0x0000004003037836 */ /* 0x000fe20000000000 */
[----:B------:R-:W-:Y:S01]  /*7600*/  UISETP.NE.AND UP0, UPT, UR25, 0x5, UPT ;  /* 0x000000051900788c */ /* 0x000fe2000bf05270 */
[----:B------:R-:W-:Y:S01]  /*7610*/  IMAD.MOV.U32 R8, RZ, RZ, R4 ;  /* 0x000000ffff087224 */ /* 0x000fe200078e0004 */
[----:B------:R-:W-:Y:S01]  /*7620*/  USEL UR6, URZ, 0x1, UP1 ;  /* 0x000000013f067887 */ /* 0x000fe20008800000 */
[----:B-1----:R-:W-:Y:S01]  /*7630*/  MOV R9, R5 ;  /* 0x0000000500097202 */ /* 0x002fe20000000f00 */
[----:B------:R-:W-:-:S02]  /*7640*/  USEL UR25, UR25, URZ, UP0 ;  /* 0x0000003f19197287 */ /* 0x000fc40008000000 */
[----:B------:R-:W-:Y:S02]  /*7650*/  USEL UR53, UR10, URZ, UP1 ;  /* 0x0000003f0a357287 */ /* 0x000fe40008800000 */
[----:B------:R-:W-:Y:S01]  /*7660*/  LOP3.LUT R19, R19, UR6, RZ, 0x3c, !PT ;  /* 0x0000000613137c12 */ /* 0x000fe2000f8e3cff */
[----:B------:R-:W-:Y:S09]  /*7670*/  @P2 BRA `(.L_x_48) ;  /* 0xffffffdc00242947 */ /* 0x000ff2000383ffff */
.L_x_37:
[----:B------:R-:W-:-:S04]  /*7680*/  ULOP3.LUT UR4, UR50, 0x1, URZ, 0xfc, !UPT ;  /* 0x0000000132047892 */ /* 0x000fc8000f8efc3f */
[----:B------:R-:W-:-:S06]  /*7690*/  UISETP.NE.AND UP0, UPT, UR4, 0x3, UPT ;  /* 0x000000030400788c */ /* 0x000fcc000bf05270 */
[----:B------:R-:W-:-:S13]  /*76a0*/  PLOP3.LUT P2, PT, PT, PT, UP0, 0x80, 0x0 ;  /* 0x000000000000781c */ /* 0x000fda0003f4f008 */
[----:B------:R-:W-:Y:S05]  /*76b0*/  @!P2 BRA `(.L_x_49) ;  /* 0x000000000004a947 */ /* 0x000fea0003800000 */
[----:B------:R-:W-:Y:S01]  /*76c0*/  BPT.TRAP 0x1 ;  /* 0x000000040000795c */ /* 0x000fe20000300000 */
.L_x_49:
[----:B------:R-:W-:Y:S02]  /*76d0*/  UISETP.GT.U32.AND UP0, UPT, UR50, 0x1, UPT ;  /* 0x000000013200788c */ /* 0x000fe4000bf04070 */
[----:B------:R-:W-:-:S04]  /*76e0*/  ULEA UR4, UR47, UR36, 0x3 ;  /* 0x000000242f047291 */ /* 0x000fc8000f8e183f */
[----:B------:R-:W-:Y:S01]  /*76f0*/  UIADD3 UR4, UR4, 0x13a60, URZ ;  /* 0x00013a6004047890 */ /* 0x000fe2000fffe03f */
[----:B------:R-:W-:-:S03]  /*7700*/  PLOP3.LUT P2, PT, PT, PT, UP0, 0x80, 0x0 ;  /* 0x000000000000781c */ /* 0x000fc60003f4f008 */
[----:B------:R-:W-:-:S09]  /*7710*/  UPRMT UR4, URZ, 0x654, UR4 ;  /* 0x000006543f047896 */ /* 0x000fd20008000004 */
[----:B------:R-:W-:Y:S01]  /*7720*/  SYNCS.ARRIVE.TRANS64.RED.A1T0 RZ, [UR4], RZ ;  /* 0x000000ffffff79a7 */ /* 0x000fe20008100404 */
[----:B------:R-:W-:Y:S05]  /*7730*/  @P2 BRA `(.L_x_50) ;  /* 0x0000000000042947 */ /* 0x000fea0003800000 */
[----:B------:R-:W-:Y:S01]  /*7740*/  BPT.TRAP 0x1 ;  /* 0x000000040000795c */ /* 0x000fe20000300000 */
.L_x_50:
[----:B------:R-:W-:Y:S05]  /*7750*/  @!P0 BRA `(.L_x_51) ;  /* 0x0000000000048947 */ /* 0x000fea0003800000 */
[----:B------:R-:W-:Y:S01]  /*7760*/  BPT.TRAP 0x1 ;  /* 0x000000040000795c */ /* 0x000fe20000300000 */
.L_x_51:
[----:B------:R-:W-:-:S04]  /*7770*/  ULEA UR25, UR25, UR36, 0x3 ;  /* 0x0000002419197291 */ /* 0x000fc8000f8e183f */
[----:B------:R-:W-:-:S04]  /*7780*/  UIADD3 UR25, UR25, 0x13a28, URZ ;  /* 0x00013a2819197890 */ /* 0x000fc8000fffe03f */
[----:B------:R-:W-:-:S09]  /*7790*/  UPRMT UR25, URZ, 0x654, UR25 ;  /* 0x000006543f197896 */ /* 0x000fd20008000019 */
[----:B------:R-:W-:Y:S01]  /*77a0*/  SYNCS.ARRIVE.TRANS64.RED.A1T0 RZ, [UR25], RZ ;  /* 0x000000ffffff79a7 */ /* 0x000fe20008100419 */
[----:B------:R-:W-:Y:S05]  /*77b0*/  @P1 BRA `(.L_x_52) ;  /* 0x0000000000041947 */ /* 0x000fea0003800000 */
[----:B------:R-:W-:Y:S01]  /*77c0*/  BPT.TRAP 0x1 ;  /* 0x000000040000795c */ /* 0x000fe20000300000 */
.L_x_52:
[----:B------:R-:W1:Y:S01]  /*77d0*/  SHFL.BFLY PT, R3, R0, 0x1, 0x1f ;  /* 0x0c201f0000037f89 */ /* 0x000e6200000e0000 */
[----:B------:R-:W-:Y:S01]  /*77e0*/  BSSY B0, `(.L_x_53) ;  /* 0x0000023000007945 */ /* 0x000fe20003800000 */
[----:B------:R-:W-:Y:S02]  /*77f0*/  IMAD.MOV.U32 R9, RZ, RZ, 0x7f800000 ;  /* 0x7f800000ff097424 */ /* 0x000fe400078e00ff */
[----:B------:R-:W2:Y:S01]  /*7800*/  SHFL.BFLY PT, R7, R6, 0x1, 0x1f ;  /* 0x0c201f0006077f89 */ /* 0x000ea200000e0000 */
[----:B------:R-:W-:Y:S02]  /*7810*/  IMAD.MOV.U32 R10, RZ, RZ, 0x3f800000 ;  /* 0x3f800000ff0a7424 */ /* 0x000fe400078e00ff */
[----:B------:R-:W-:Y:S02]  /*7820*/  IMAD.MOV.U32 R11, RZ, RZ, 0x7f800000 ;  /* 0x7f800000ff0b7424 */ /* 0x000fe400078e00ff */
[----:B-1----:R-:W-:Y:S01]  /*7830*/  FADD R3, R3, R0 ;  /* 0x0000000003037221 */ /* 0x002fe20000000000 */
[----:B--2---:R-:W-:-:S04]  /*7840*/  FADD R15, R7, R6 ;  /* 0x00000006070f7221 */ /* 0x004fc80000000000 */
[----:B------:R-:W1:Y:S01]  /*7850*/  SHFL.BFLY PT, R8, R3, 0x2, 0x1f ;  /* 0x0c401f0003087f89 */ /* 0x000e6200000e0000 */
[----:B------:R-:W-:-:S03]  /*7860*/  MOV R7, 0x3f800000 ;  /* 0x3f80000000077802 */ /* 0x000fc60000000f00 */
[----:B------:R-:W2:Y:S01]  /*7870*/  SHFL.BFLY PT, R20, R15, 0x2, 0x1f ;  /* 0x0c401f000f147f89 */ /* 0x000ea200000e0000 */
[C---:B-1----:R-:W-:Y:S01]  /*7880*/  FSETP.NE.AND P0, PT, R3.reuse, -R8, PT ;  /* 0x800000080300720b */ /* 0x042fe20003f05000 */
[----:B------:R-:W-:Y:S01]  /*7890*/  FADD R3, R3, R8 ;  /* 0x0000000803037221 */ /* 0x000fe20000000000 */
[----:B--2---:R-:W-:-:S11]  /*78a0*/  FADD R8, R15, R20 ;  /* 0x000000140f087221 */ /* 0x004fd60000000000 */
[----:B------:R-:W-:Y:S05]  /*78b0*/  @!P0 BRA `(.L_x_54) ;  /* 0x0000000000548947 */ /* 0x000fea0003800000 */
[----:B------:R-:W-:Y:S01]  /*78c0*/  VIADD R0, R3, 0x1800000 ;  /* 0x0180000003007836 */ /* 0x000fe20000000000 */
[----:B------:R-:W-:Y:S04]  /*78d0*/  BSSY B1, `(.L_x_55) ;  /* 0x000000c000017945 */ /* 0x000fe80003800000 */
[----:B------:R-:W-:-:S04]  /*78e0*/  LOP3.LUT R0, R0, 0x7f800000, RZ, 0xc0, !PT ;  /* 0x7f80000000007812 */ /* 0x000fc800078ec0ff */
[----:B------:R-:W-:-:S13]  /*78f0*/  ISETP.GT.U32.AND P0, PT, R0, 0x1ffffff, PT ;  /* 0x01ffffff0000780c */ /* 0x000fda0003f04070 */
[----:B------:R-:W-:Y:S05]  /*7900*/  @P0 BRA `(.L_x_56) ;  /* 0x0000000000100947 */ /* 0x000fea0003800000 */
[----:B------:R-:W-:-:S07]  /*7910*/  MOV R14, 0x7930 ;  /* 0x00007930000e7802 */ /* 0x000fce0000000f00 */
[----:B------:R-:W-:Y:S05]  /*7920*/  CALL.REL.NOINC `($__internal_0_$__cuda_sm20_rcp_rn_f32_slowpath) ;  /* 0x0000003c00c87944 */ /* 0x000fea0003c00000 */
[----:B------:R-:W-:Y:S01]  /*7930*/  MOV R7, R0 ;  /* 0x0000000000077202 */ /* 0x000fe20000000f00 */
[----:B------:R-:W-:Y:S06]  /*7940*/  BRA `(.L_x_57) ;  /* 0x0000000000107947 */ /* 0x000fec0003800000 */
.L_x_56:
[----:B------:R-:W1:Y:S02]  /*7950*/  MUFU.RCP R0, R3 ;  /* 0x0000000300007308 */ /* 0x000e640000001000 */
[----:B-1----:R-:W-:-:S04]  /*7960*/  FFMA R6, R3, R0, -1 ;  /* 0xbf80000003067423 */ /* 0x002fc80000000000 */
[----:B------:R-:W-:-:S04]  /*7970*/  FADD.FTZ R7, -R6, -RZ ;  /* 0x800000ff06077221 */ /* 0x000fc80000010100 */
[----:B------:R-:W-:-:S07]  /*7980*/  FFMA R7, R0, R7, R0 ;  /* 0x0000000700077223 */ /* 0x000fce0000000000 */
.L_x_57:
[----:B------:R-:W-:Y:S05]  /*7990*/  BSYNC B1 ;  /* 0x0000000000017941 */ /* 0x000fea0003800000 */
.L_x_55:
[----:B------:R-:W-:Y:S01]  /*79a0*/  FSETP.GEU.AND P0, PT, |R3|, 1.175494350822287508e-38, PT ;  /* 0x008000000300780b */ /* 0x000fe20003f0e200 */
[----:B------:R-:W-:-:S12]  /*79b0*/  ULDC UR4, c[0x0][0x600] ;  /* 0x0001800000047ab9 */ /* 0x000fd80000000800 */
[----:B------:R-:W-:-:S04]  /*79c0*/  @!P0 FMUL R3, R3, 16777216 ;  /* 0x4b80000003038820 */ /* 0x000fc80000400000 */
[----:B------:R-:W1:Y:S02]  /*79d0*/  MUFU.LG2 R0, R3 ;  /* 0x0000000300007308 */ /* 0x000e640000000c00 */
[----:B-1----:R-:W-:-:S04]  /*79e0*/  @!P0 FADD R0, R0, -24 ;  /* 0xc1c0000000008421 */ /* 0x002fc80000000000 */
[----:B------:R-:W-:-:S04]  /*79f0*/  FMUL R11, R0, 0.69314718246459960938 ;  /* 0x3f317218000b7820 */ /* 0x000fc80000400000 */
[----:B------:R-:W-:-:S07]  /*7a00*/  FFMA R11, R4, UR4, R11 ;  /* 0x00000004040b7c23 */ /* 0x000fce000800000b */
.L_x_54:
[----:B------:R-:W-:Y:S05]  /*7a10*/  BSYNC B0 ;  /* 0x0000000000007941 */ /* 0x000fea0003800000 */
.L_x_53:
[----:B------:R-:W-:Y:S01]  /*7a20*/  FSETP.NE.AND P0, PT, R15, -R20, PT ;  /* 0x800000140f00720b */ /* 0x000fe20003f05000 */
[----:B------:R-:W-:Y:S01]  /*7a30*/  ULDC UR4, c[0x0][0x608] ;  /* 0x0001820000047ab9 */ /* 0x000fe20000000800 */
[----:B------:R-:W-:Y:S01]  /*7a40*/  BSSY B0, `(.L_x_58) ;  /* 0x000002d000007945 */ /* 0x000fe20003800000 */
[----:B------:R-:W-:-:S04]  /*7a50*/  FMUL R7, R7, UR4 ;  /* 0x0000000407077c20 */ /* 0x000fc80008400000 */
        /* <DEDUP_REMOVED lines=20> */
[----:B------:R-:W-:Y:S06]  /*7ba0*/  @!P0 BRA `(.L_x_59) ;  /* 0x0000000000588947 */ /* 0x000fec0003800000 */
[----:B------:R-:W-:Y:S01]  /*7bb0*/  VIADD R0, R8, 0x1800000 ;  /* 0x0180000008007836 */ /* 0x000fe20000000000 */
[----:B------:R-:W-:Y:S04]  /*7bc0*/  BSSY B1, `(.L_x_60) ;  /* 0x000000d000017945 */ /* 0x000fe80003800000 */
[----:B------:R-:W-:-:S04]  /*7bd0*/  LOP3.LUT R0, R0, 0x7f800000, RZ, 0xc0, !PT ;  /* 0x7f80000000007812 */ /* 0x000fc800078ec0ff */
[----:B------:R-:W-:-:S13]  /*7be0*/  ISETP.GT.U32.AND P0, PT, R0, 0x1ffffff, PT ;  /* 0x01ffffff0000780c */ /* 0x000fda0003f04070 */
[----:B------:R-:W-:Y:S05]  /*7bf0*/  @P0 BRA `(.L_x_61) ;  /* 0x0000000000140947 */ /* 0x000fea0003800000 */
[----:B------:R-:W-:Y:S01]  /*7c00*/  IMAD.MOV.U32 R3, RZ, RZ, R8 ;  /* 0x000000ffff037224 */ /* 0x000fe200078e0008 */
[----:B------:R-:W-:-:S07]  /*7c10*/  MOV R14, 0x7c30 ;  /* 0x00007c30000e7802 */ /* 0x000fce0000000f00 */
[----:B------:R-:W-:Y:S05]  /*7c20*/  CALL.REL.NOINC `($__internal_0_$__cuda_sm20_rcp_rn_f32_slowpath) ;  /* 0x0000003c00087944 */ /* 0x000fea0003c00000 */
[----:B------:R-:W-:Y:S01]  /*7c30*/  MOV R10, R0 ;  /* 0x00000000000a7202 */ /* 0x000fe20000000f00 */
[----:B------:R-:W-:Y:S06]  /*7c40*/  BRA `(.L_x_62) ;  /* 0x0000000000107947 */ /* 0x000fec0003800000 */
.L_x_61:
[----:B------:R-:W1:Y:S02]  /*7c50*/  MUFU.RCP R3, R8 ;  /* 0x0000000800037308 */ /* 0x000e640000001000 */
[----:B-1----:R-:W-:-:S04]  /*7c60*/  FFMA R0, R8, R3, -1 ;  /* 0xbf80000008007423 */ /* 0x002fc80000000003 */
[----:B------:R-:W-:-:S04]  /*7c70*/  FADD.FTZ R0, -R0, -RZ ;  /* 0x800000ff00007221 */ /* 0x000fc80000010100 */
[----:B------:R-:W-:-:S07]  /*7c80*/  FFMA R10, R3, R0, R3 ;  /* 0x00000000030a7223 */ /* 0x000fce0000000003 */
.L_x_62:
[----:B------:R-:W-:Y:S05]  /*7c90*/  BSYNC B1 ;  /* 0x0000000000017941 */ /* 0x000fea0003800000 */
.L_x_60:
[----:B------:R-:W-:Y:S01]  /*7ca0*/  FSETP.GEU.AND P0, PT, |R8|, 1.175494350822287508e-38, PT ;  /* 0x008000000800780b */ /* 0x000fe20003f0e200 */
[----:B------:R-:W-:-:S12]  /*7cb0*/  ULDC UR4, c[0x0][0x600] ;  /* 0x0001800000047ab9 */ /* 0x000fd80000000800 */
[----:B------:R-:W-:-:S04]  /*7cc0*/  @!P0 FMUL R8, R8, 16777216 ;  /* 0x4b80000008088820 */ /* 0x000fc80000400000 */
[----:B------:R-:W1:Y:S02]  /*7cd0*/  MUFU.LG2 R0, R8 ;  /* 0x0000000800007308 */ /* 0x000e640000000c00 */
[----:B-1----:R-:W-:-:S04]  /*7ce0*/  @!P0 FADD R0, R0, -24 ;  /* 0xc1c0000000008421 */ /* 0x002fc80000000000 */
[----:B------:R-:W-:-:S04]  /*7cf0*/  FMUL R0, R0, 0.69314718246459960938 ;  /* 0x3f31721800007820 */ /* 0x000fc80000400000 */
[----:B------:R-:W-:-:S07]  /*7d00*/  FFMA R9, R5, UR4, R0 ;  /* 0x0000000405097c23 */ /* 0x000fce0008000000 */
.L_x_59:
[----:B------:R-:W-:Y:S05]  /*7d10*/  BSYNC B0 ;  /* 0x0000000000007941 */ /* 0x000fea0003800000 */
.L_x_58:
[----:B------:R-:W-:Y:S01]  /*7d20*/  SHF.L.U32 R0, R22, 0x1f, RZ ;  /* 0x0000001f16007819 */ /* 0x000fe200000006ff */
[----:B------:R-:W-:Y:S01]  /*7d30*/  UISETP.NE.AND UP0, UPT, UR52, 0x1, UPT ;  /* 0x000000013400788c */ /* 0x000fe2000bf05270 */
[----:B------:R-:W-:Y:S01]  /*7d40*/  LOP3.LUT P0, R23, R2, 0x3, RZ, 0xc0, !PT ;  /* 0x0000000302177812 */ /* 0x000fe2000780c0ff */
[----:B------:R-:W-:Y:S01]  /*7d50*/  UISETP.NE.AND UP1, UPT, UR52, 0x2, UPT ;  /* 0x000000023400788c */ /* 0x000fe2000bf25270 */
[----:B------:R-:W1:Y:S01]  /*7d60*/  SYNCS.PHASECHK.TRANS64.TRYWAIT P1, [UR24+0x8], R0 ;  /* 0x00000800ff0075a7 */ /* 0x000e620008020158 */
[----:B------:R-:W-:Y:S02]  /*7d70*/  ULDC UR4, c[0x0][0x608] ;  /* 0x0001820000047ab9 */ /* 0x000fe40000000800 */
[----:B------:R-:W-:-:S04]  /*7d80*/  FMUL R10, R10, UR4 ;  /* 0x000000040a0a7c20 */ /* 0x000fc80008400000 */
[-C--:B------:R-:W-:Y:S01]  /*7d90*/  FMUL R90, R90, R10.reuse ;  /* 0x0000000a5a5a7220 */ /* 0x080fe20000400000 */
[----:B------:R-:W-:Y:S01]  /*7da0*/  @!UP0 ULOP3.LUT UP2, URZ, UR47, 0x2, URZ, 0xc0, !UPT ;  /* 0x000000022f3f8892 */ /* 0x000fe2000f84c03f */
[-C--:B------:R-:W-:Y:S01]  /*7db0*/  FMUL R91, R91, R10.reuse ;  /* 0x0000000a5b5b7220 */ /* 0x080fe20000400000 */
[----:B------:R-:W-:Y:S01]  /*7dc0*/  @!UP0 ULOP3.LUT UR47, UR47, 0x1, URZ, 0xc0, !UPT ;  /* 0x000000012f2f8892 */ /* 0x000fe2000f8ec03f */
[-C--:B------:R-:W-:Y:S01]  /*7dd0*/  FMUL R94, R94, R10.reuse ;  /* 0x0000000a5e5e7220 */ /* 0x080fe20000400000 */
[----:B------:R-:W-:Y:S01]  /*7de0*/  @!UP0 USEL UR4, URZ, 0x1, UP2 ;  /* 0x000000013f048887 */ /* 0x000fe20009000000 */
[-C--:B------:R-:W-:Y:S01]  /*7df0*/  FMUL R95, R95, R10.reuse ;  /* 0x0000000a5f5f7220 */ /* 0x080fe20000400000 */
[----:B------:R-:W-:Y:S01]  /*7e00*/  @!UP1 UIADD3 UR5, UR47, 0x1, URZ ;  /* 0x000000012f059890 */ /* 0x000fe2000fffe03f */
[-C--:B------:R-:W-:Y:S01]  /*7e10*/  FMUL R82, R82, R10.reuse ;  /* 0x0000000a52527220 */ /* 0x080fe20000400000 */
[----:B------:R-:W-:Y:S01]  /*7e20*/  @!UP0 ULOP3.LUT UR46, UR46, UR4, URZ, 0x3c, !UPT ;  /* 0x000000042e2e8292 */ /* 0x000fe2000f8e3c3f */
[-C--:B------:R-:W-:Y:S01]  /*7e30*/  FMUL R83, R83, R10.reuse ;  /* 0x0000000a53537220 */ /* 0x080fe20000400000 */
[----:B------:R-:W-:Y:S01]  /*7e40*/  @!UP1 UISETP.GT.U32.AND UP2, UPT, UR5, 0x1, UPT ;  /* 0x000000010500988c */ /* 0x000fe2000bf44070 */
[-C--:B------:R-:W-:Y:S01]  /*7e50*/  FMUL R86, R86, R10.reuse ;  /* 0x0000000a56567220 */ /* 0x080fe20000400000 */
[----:B------:R-:W-:Y:S01]  /*7e60*/  @!UP1 ULOP3.LUT UR47, UR47, 0x1, URZ, 0xc, !UPT ;  /* 0x000000012f2f9892 */ /* 0x000fe2000f8e0c3f */
[----:B------:R-:W-:Y:S01]  /*7e70*/  FMUL R87, R87, R10 ;  /* 0x0000000a57577220 */ /* 0x000fe20000400000 */
[----:B------:R-:W-:-:S04]  /*7e80*/  @!UP1 USEL UR4, URZ, 0x1, !UP2 ;  /* 0x000000013f049887 */ /* 0x000fc8000d000000 */
[----:B------:R-:W-:Y:S01]  /*7e90*/  @!UP1 ULOP3.LUT UR46, UR46, UR4, URZ, 0x3c, !UPT ;  /* 0x000000042e2e9292 */ /* 0x000fe2000f8e3c3f */
[----:B-1----:R-:W-:Y:S11]  /*7ea0*/  @!P1 BRA `(.L_x_63) ;  /* 0x0000003400709947 */ /* 0x002ff60003800000 */
.L_x_133:
[----:B------:R-:W-:Y:S01]  /*7eb0*/  USHF.L.U32 UR42, UR42, 0x6, URZ ;  /* 0x000000062a2a7899 */ /* 0x000fe2000800063f */
[----:B------:R-:W-:Y:S04]  /*7ec0*/  BSSY B0, `(.L_x_64) ;  /* 0x000001a000007945 */ /* 0x000fe80003800000 */
[----:B------:R-:W-:Y:S07]  /*7ed0*/  @P0 BRA `(.L_x_65) ;  /* 0x0000000000600947 */ /* 0x000fee0003800000 */
[----:B------:R-:W2:Y:S01]  /*7ee0*/  LDC R4, c[0x0][0xa10] ;  /* 0x00028400ff047b82 */ /* 0x000ea20000000800 */
[----:B-1----:R-:W-:Y:S01]  /*7ef0*/  LOP3.LUT R0, R2, 0x60, RZ, 0xc0, !PT ;  /* 0x0000006002007812 */ /* 0x002fe200078ec0ff */
[----:B------:R-:W-:Y:S01]  /*7f00*/  IMAD R5, RZ, RZ, -UR39 ;  /* 0x80000027ff057e24 */ /* 0x000fe2000f8e02ff */
[----:B------:R-:W-:Y:S01]  /*7f10*/  SHF.R.U32.HI R3, RZ, 0x2, R2 ;  /* 0x00000002ff037819 */ /* 0x000fe20000011602 */
[----:B------:R-:W-:Y:S01]  /*7f20*/  ULDC UR4, c[0x0][0x288] ;  /* 0x0000a20000047ab9 */ /* 0x000fe20000000800 */
[----:B------:R-:W-:Y:S02]  /*7f30*/  SHF.R.U32.HI R0, RZ, 0x5, R0 ;  /* 0x00000005ff007819 */ /* 0x000fe40000011600 */
[----:B------:R-:W-:Y:S01]  /*7f40*/  LOP3.LUT R3, R3, 0x7, RZ, 0xc0, !PT ;  /* 0x0000000703037812 */ /* 0x000fe200078ec0ff */
[----:B------:R-:W1:Y:S02]  /*7f50*/  LDC.64 R6, c[0x0][0x688] ;  /* 0x0001a200ff067b82 */ /* 0x000e640000000a00 */
[----:B------:R-:W-:-:S05]  /*7f60*/  IMAD.SHL.U32 R0, R0, 0x10, RZ ;  /* 0x0000001000007824 */ /* 0x000fca00078e00ff */
[----:B------:R-:W-:Y:S01]  /*7f70*/  LOP3.LUT R3, R0, 0xfffffff0, R3, 0xe2, !PT ;  /* 0xfffffff000037812 */ /* 0x000fe200078ee203 */
[----:B--2---:R-:W-:-:S04]  /*7f80*/  IMAD R5, R4, R5, UR45 ;  /* 0x0000002d04057e24 */ /* 0x004fc8000f8e0205 */
[----:B-1----:R-:W-:Y:S01]  /*7f90*/  IMAD R0, R5, R6, UR42 ;  /* 0x0000002a05007e24 */ /* 0x002fe2000f8e0206 */
[----:B------:R-:W-:-:S03]  /*7fa0*/  IADD3 R5, R3, UR42, RZ ;  /* 0x0000002a03057c10 */ /* 0x000fc6000fffe0ff */
[----:B------:R-:W-:Y:S01]  /*7fb0*/  IMAD R0, R7, UR44, R0 ;  /* 0x0000002c07007c24 */ /* 0x000fe2000f8e0200 */
[C---:B------:R-:W-:Y:S01]  /*7fc0*/  ISETP.GE.U32.AND P0, PT, R5.reuse, UR4, PT ;  /* 0x0000000405007c0c */ /* 0x040fe2000bf06070 */
[----:B------:R-:W-:-:S03]  /*7fd0*/  VIADD R4, R5, 0x8 ;  /* 0x0000000805047836 */ /* 0x000fc60000000000 */
[----:B------:R-:W-:Y:S02]  /*7fe0*/  IADD3 R3, P2, R3, R0, RZ ;  /* 0x0000000003037210 */ /* 0x000fe40007f5e0ff */
[----:B------:R-:W-:Y:S01]  /*7ff0*/  ISETP.GE.U32.AND P1, PT, R4, UR4, PT ;  /* 0x0000000404007c0c */ /* 0x000fe2000bf26070 */
[----:B------:R-:W-:Y:S01]  /*8000*/  ULDC.64 UR4, c[0x0][0x680] ;  /* 0x0001a00000047ab9 */ /* 0x000fe20000000a00 */
[----:B------:R-:W-:Y:S02]  /*8010*/  LEA.HI.X.SX32 R0, R0, RZ, 0x1, P2 ;  /* 0x000000ff00007211 */ /* 0x000fe400010f0eff */
[----:B------:R-:W-:-:S04]  /*8020*/  LEA R4, P2, R3, UR4, 0x2 ;  /* 0x0000000403047c11 */ /* 0x000fc8000f8410ff */
[----:B------:R-:W-:-:S05]  /*8030*/  LEA.HI.X R5, R3, UR5, R0, 0x2, P2 ;  /* 0x0000000503057c11 */ /* 0x000fca00090f1400 */
[----:B------:R2:W-:Y:S04]  /*8040*/  @!P0 STG.E desc[UR56][R4.64], R11 ;  /* 0x0000000b04008986 */ /* 0x0005e8000c101938 */
[----:B------:R2:W-:Y:S02]  /*8050*/  @!P1 STG.E desc[UR56][R4.64+0x20], R9 ;  /* 0x0000200904009986 */ /* 0x0005e4000c101938 */
.L_x_65:
[----:B------:R-:W-:Y:S05]  /*8060*/  BSYNC B0 ;  /* 0x0000000000007941 */ /* 0x000fea0003800000 */
.L_x_64:
[----:B------:R-:W-:Y:S01]  /*8070*/  ULDC.64 UR4, c[0x0][0x730] ;  /* 0x0001cc0000047ab9 */ /* 0x000fe20000000a00 */
[-C--:B------:R-:W-:Y:S01]  /*8080*/  FMUL R29, R74, R10.reuse ;  /* 0x0000000a4a1d7220 */ /* 0x080fe20000400000 */
[----:B------:R-:W-:Y:S01]  /*8090*/  ISETP.NE.U32.AND P0, PT, RZ, UR4, PT ;  /* 0x00000004ff007c0c */ /* 0x000fe2000bf05070 */
[-C--:B------:R-:W-:Y:S01]  /*80a0*/  FMUL R28, R75, R10.reuse ;  /* 0x0000000a4b1c7220 */ /* 0x080fe20000400000 */
[-C--:B------:R-:W-:Y:S01]  /*80b0*/  FMUL R33, R78, R10.reuse ;  /* 0x0000000a4e217220 */ /* 0x080fe20000400000 */
[-C--:B------:R-:W-:Y:S01]  /*80c0*/  FMUL R32, R79, R10.reuse ;  /* 0x0000000a4f207220 */ /* 0x080fe20000400000 */
[----:B------:R-:W-:Y:S01]  /*80d0*/  ISETP.NE.AND.EX P0, PT, RZ, UR5, PT, P0 ;  /* 0x00000005ff007c0c */ /* 0x000fe2000bf05300 */
[-C--:B------:R-:W-:Y:S01]  /*80e0*/  FMUL R37, R66, R10.reuse ;  /* 0x0000000a42257220 */ /* 0x080fe20000400000 */
[-C--:B------:R-:W-:Y:S01]  /*80f0*/  FMUL R36, R67, R10.reuse ;  /* 0x0000000a43247220 */ /* 0x080fe20000400000 */
[-C--:B------:R-:W-:Y:S01]  /*8100*/  FMUL R41, R70, R10.reuse ;  /* 0x0000000a46297220 */ /* 0x080fe20000400000 */
[-C--:B------:R-:W-:Y:S01]  /*8110*/  FMUL R40, R71, R10.reuse ;  /* 0x0000000a47287220 */ /* 0x080fe20000400000 */
[-C--:B------:R-:W-:Y:S01]  /*8120*/  FMUL R45, R58, R10.reuse ;  /* 0x0000000a3a2d7220 */ /* 0x080fe20000400000 */
[-C--:B------:R-:W-:Y:S01]  /*8130*/  FMUL R44, R59, R10.reuse ;  /* 0x0000000a3b2c7220 */ /* 0x080fe20000400000 */
[-C--:B------:R-:W-:Y:S01]  /*8140*/  FMUL R49, R62, R10.reuse ;  /* 0x0000000a3e317220 */ /* 0x080fe20000400000 */
[----:B------:R-:W-:-:S05]  /*8150*/  FMUL R48, R63, R10 ;  /* 0x0000000a3f307220 */ /* 0x000fca0000400000 */
[----:B------:R-:W-:Y:S05]  /*8160*/  @P0 BRA `(.L_x_66) ;  /* 0x0000000000240947 */ /* 0x000fea0003800000 */
[----:B------:R-:W-:Y:S02]  /*8170*/  ULDC.64 UR4, c[0x0][0x728] ;  /* 0x0001ca0000047ab9 */ /* 0x000fe40000000a00 */
[----:B------:R-:W-:-:S04]  /*8180*/  ISETP.NE.U32.AND P0, PT, RZ, UR4, PT ;  /* 0x00000004ff007c0c */ /* 0x000fc8000bf05070 */
[----:B------:R-:W-:-:S13]  /*8190*/  ISETP.NE.AND.EX P0, PT, RZ, UR5, PT, P0 ;  /* 0x00000005ff007c0c */ /* 0x000fda000bf05300 */
[----:B------:R-:W-:Y:S05]  /*81a0*/  @!P0 BRA `(.L_x_67) ;  /* 0x00000000000c8947 */ /* 0x000fea0003800000 */
[----:B--2---:R-:W2:Y:S02]  /*81b0*/  LDC.64 R4, c[0x0][0x728] ;  /* 0x0001ca00ff047b82 */ /* 0x004ea40000000a00 */
[----:B--2---:R3:W5:Y:S01]  /*81c0*/  LDG.E R18, desc[UR56][R4.64] ;  /* 0x0000003804127981 */ /* 0x004762000c1e1900 */
[----:B------:R-:W-:Y:S05]  /*81d0*/  BRA `(.L_x_66) ;  /* 0x0000000000087947 */ /* 0x000fea0003800000 */
.L_x_67:
[----:B------:R-:W-:Y:S02]  /*81e0*/  ULDC UR4, c[0x0][0x720] ;  /* 0x0001c80000047ab9 */ /* 0x000fe40000000800 */
[----:B------:R-:W-:-:S07]  /*81f0*/  IMAD.U32 R18, RZ, RZ, UR4 ;  /* 0x00000004ff127e24 */ /* 0x000fce000f8e00ff */
.L_x_66:
[----:B-1----:R-:W-:-:S04]  /*8200*/  MOV R0, RZ ;  /* 0x000000ff00007202 */ /* 0x002fc80000000f00 */
[----:B------:R-:W-:-:S13]  /*8210*/  LOP3.LUT P0, RZ, R0, 0x9f, RZ, 0xc0, !PT ;  /* 0x0000009f00ff7812 */ /* 0x000fda000780c0ff */
[----:B------:R-:W-:Y:S05]  /*8220*/  @!P0 BRA `(.L_x_68) ;  /* 0x0000000000408947 */ /* 0x000fea0003800000 */
[----:B------:R-:W-:Y:S01]  /*8230*/  MOV R0, 0x0 ;  /* 0x0000000000007802 */ /* 0x000fe20000000f00 */
[----:B------:R-:W-:Y:S01]  /*8240*/  ULDC.64 UR4, c[0x4][0x70] ;  /* 0x01001c0000047ab9 */ /* 0x000fe20000000a00 */
[----:B------:R-:W-:Y:S01]  /*8250*/  ULDC.64 UR6, c[0x4][0x8] ;  /* 0x0100020000067ab9 */ /* 0x000fe20000000a00 */
[----:B--23--:R-:W-:Y:S01]  /*8260*/  MOV R4, UR4 ;  /* 0x0000000400047c02 */ /* 0x00cfe20008000f00 */
[----:B------:R1:W2:Y:S01]  /*8270*/  LDC.64 R14, c[0x4][R0] ;  /* 0x01000000000e7b82 */ /* 0x0002a20000000a00 */
[----:B------:R-:W-:Y:S01]  /*8280*/  IMAD.U32 R5, RZ, RZ, UR5 ;  /* 0x00000005ff057e24 */ /* 0x000fe2000f8e00ff */
[----:B------:R-:W-:Y:S01]  /*8290*/  ULDC.64 UR4, c[0x4][0x78] ;  /* 0x01001e0000047ab9 */ /* 0x000fe20000000a00 */
[----:B------:R-:W-:Y:S01]  /*82a0*/  IMAD.U32 R10, RZ, RZ, UR6 ;  /* 0x00000006ff0a7e24 */ /* 0x000fe2000f8e00ff */
[----:B------:R-:W-:Y:S01]  /*82b0*/  MOV R7, UR5 ;  /* 0x0000000500077c02 */ /* 0x000fe20008000f00 */
[----:B------:R-:W-:Y:S01]  /*82c0*/  IMAD.U32 R6, RZ, RZ, UR4 ;  /* 0x00000004ff067e24 */ /* 0x000fe2000f8e00ff */
[----:B------:R-:W-:Y:S01]  /*82d0*/  MOV R8, 0x70 ;  /* 0x0000007000087802 */ /* 0x000fe20000000f00 */
[----:B------:R-:W-:-:S02]  /*82e0*/  IMAD.U32 R11, RZ, RZ, UR7 ;  /* 0x00000007ff0b7e24 */ /* 0x000fc4000f8e00ff */
[----:B------:R-:W-:Y:S02]  /*82f0*/  IMAD.MOV.U32 R12, RZ, RZ, 0x1 ;  /* 0x00000001ff0c7424 */ /* 0x000fe400078e00ff */
[----:B-1----:R-:W-:-:S07]  /*8300*/  IMAD.MOV.U32 R13, RZ, RZ, RZ ;  /* 0x000000ffff0d7224 */ /* 0x002fce00078e00ff */
[----:B------:R-:W-:-:S07]  /*8310*/  LEPC R20, `(.L_x_68) ;  /* 0x000000001014794e */ /* 0x000fce0000000000 */
[----:B--2--5:R-:W-:Y:S05]  /*8320*/  CALL.ABS.NOINC R14 ;  /* 0x000000000e007343 */ /* 0x024fea0003c00000 */
.L_x_68:
[----:B------:R-:W-:Y:S01]  /*8330*/  MOV R24, UR36 ;  /* 0x0000002400187c02 */ /* 0x000fe20008000f00 */
[----:B------:R-:W-:-:S04]  /*8340*/  IMAD.U32 R3, RZ, RZ, UR52 ;  /* 0x00000034ff037e24 */ /* 0x000fc8000f8e00ff */
[----:B------:R-:W-:-:S04]  /*8350*/  IMAD R24, R3, 0x1100, R24 ;  /* 0x0000110003187824 */ /* 0x000fc800078e0218 */
[----:B------:R-:W-:-:S05]  /*8360*/  VIADD R25, R24, 0x10700 ;  /* 0x0001070018197836 */ /* 0x000fca0000000000 */
        /* <DEDUP_REMOVED lines=18> */
.L_x_69:
[C---:B------:R-:W-:Y:S01]  /*8490*/  IMAD.SHL.U32 R0, R2.reuse, 0x8, RZ ;  /* 0x0000000802007824 */ /* 0x040fe200078e00ff */
[----:B------:R-:W-:Y:S01]  /*84a0*/  ULDC.64 UR4, c[0x0][0x730] ;  /* 0x0001cc0000047ab9 */ /* 0x000fe20000000a00 */
[----:B------:R-:W-:Y:S02]  /*84b0*/  SHF.L.U32 R3, R2, 0x4, RZ ;  /* 0x0000000402037819 */ /* 0x000fe400000006ff */
[----:B------:R-:W-:Y:S01]  /*84c0*/  ISETP.NE.U32.AND P0, PT, RZ, UR4, PT ;  /* 0x00000004ff007c0c */ /* 0x000fe2000bf05070 */
[----:B------:R-:W-:Y:S01]  /*84d0*/  ULDC UR4, c[0x0][0x720] ;  /* 0x0001c80000047ab9 */ /* 0x000fe20000000800 */
[----:B------:R-:W-:Y:S02]  /*84e0*/  LOP3.LUT R0, R0, 0x300, RZ, 0xc0, !PT ;  /* 0x0000030000007812 */ /* 0x000fe400078ec0ff */
[----:B--23--:R-:W-:Y:S02]  /*84f0*/  SHF.R.U32.HI R5, RZ, 0x1, R2 ;  /* 0x00000001ff057819 */ /* 0x00cfe40000011602 */
[----:B------:R-:W-:-:S02]  /*8500*/  LEA R23, R23, R0, 0x4 ;  /* 0x0000000017177211 */ /* 0x000fc400078e20ff */
[----:B------:R-:W-:Y:S02]  /*8510*/  LOP3.LUT R0, R2, 0x7f, RZ, 0xc0, !PT ;  /* 0x0000007f02007812 */ /* 0x000fe400078ec0ff */
[----:B------:R-:W-:Y:S02]  /*8520*/  LOP3.LUT R4, R3, 0x40, RZ, 0xc0, !PT ;  /* 0x0000004003047812 */ /* 0x000fe400078ec0ff */
[----:B------:R-:W-:Y:S01]  /*8530*/  ISETP.NE.AND.EX P0, PT, RZ, UR5, PT, P0 ;  /* 0x00000005ff007c0c */ /* 0x000fe2000bf05300 */
[----:B------:R-:W-:Y:S01]  /*8540*/  VIADD R0, R0, 0x1f ;  /* 0x0000001f00007836 */ /* 0x000fe20000000000 */
[----:B------:R-:W-:Y:S01]  /*8550*/  LOP3.LUT R4, R4, 0x8, R5, 0xf8, !PT ;  /* 0x0000000804047812 */ /* 0x000fe200078ef805 */
[----:B------:R-:W-:Y:S01]  /*8560*/  IMAD.SHL.U32 R5, R2, 0x2, RZ ;  /* 0x0000000202057824 */ /* 0x000fe200078e00ff */
[----:B-----5:R-:W-:Y:S02]  /*8570*/  FSEL R50, R18, UR4, !P0 ;  /* 0x0000000412327c08 */ /* 0x020fe4000c000000 */
[----:B------:R-:W-:-:S02]  /*8580*/  ISETP.GT.U32.AND P0, PT, R0, 0x3e, PT ;  /* 0x0000003e0000780c */ /* 0x000fc40003f04070 */
[----:B------:R-:W-:Y:S01]  /*8590*/  LOP3.LUT R5, R4, 0x8, R5, 0x78, !PT ;  /* 0x0000000804057812 */ /* 0x000fe200078e7805 */
[-C--:B------:R-:W-:Y:S01]  /*85a0*/  FMUL R0, R88, R50.reuse ;  /* 0x0000003258007220 */ /* 0x080fe20000400000 */
[----:B------:R-:W-:Y:S01]  /*85b0*/  LOP3.LUT R4, R3, 0x80, RZ, 0xc0, !PT ;  /* 0x0000008003047812 */ /* 0x000fe200078ec0ff */
[-C--:B------:R-:W-:Y:S01]  /*85c0*/  FMUL R3, R89, R50.reuse ;  /* 0x0000003259037220 */ /* 0x080fe20000400000 */
[-C--:B------:R-:W-:Y:S01]  /*85d0*/  FMUL R6, R92, R50.reuse ;  /* 0x000000325c067220 */ /* 0x080fe20000400000 */
[-C--:B------:R-:W-:Y:S01]  /*85e0*/  FMUL R7, R93, R50.reuse ;  /* 0x000000325d077220 */ /* 0x080fe20000400000 */
[----:B------:R-:W-:Y:S01]  /*85f0*/  IADD3 R23, R5, R23, R4 ;  /* 0x0000001705177210 */ /* 0x000fe20007ffe004 */
[-C--:B------:R-:W-:Y:S01]  /*8600*/  FMUL R4, R90, R50.reuse ;  /* 0x000000325a047220 */ /* 0x080fe20000400000 */
[-C--:B------:R-:W-:Y:S01]  /*8610*/  FMUL R5, R91, R50.reuse ;  /* 0x000000325b057220 */ /* 0x080fe20000400000 */
[-C--:B------:R-:W-:Y:S01]  /*8620*/  FMUL R8, R94, R50.reuse ;  /* 0x000000325e087220 */ /* 0x080fe20000400000 */
[-C--:B------:R-:W-:Y:S01]  /*8630*/  FMUL R9, R95, R50.reuse ;  /* 0x000000325f097220 */ /* 0x080fe20000400000 */
[----:B------:R-:W-:Y:S01]  /*8640*/  LEA R25, R23, R25, 0x1 ;  /* 0x0000001917197211 */ /* 0x000fe200078e08ff */
        /* <DEDUP_REMOVED lines=33> */
[----:B------:R-:W-:Y:S01]  /*8860*/  IMAD R23, R23, 0x2, R24 ;  /* 0x0000000217177824 */ /* 0x000fe200078e0218 */
[----:B------:R-:W-:-:S02]  /*8870*/  F2FP.BF16.F32.PACK_AB R53, R5, R4 ;  /* 0x000000040535723e */ /* 0x000fc400000010ff */
[----:B------:R-:W-:Y:S02]  /*8880*/  F2FP.BF16.F32.PACK_AB R54, R7, R6 ;  /* 0x000000060736723e */ /* 0x000fe400000010ff */
[----:B------:R-:W-:Y:S01]  /*8890*/  F2FP.BF16.F32.PACK_AB R55, R9, R8 ;  /* 0x000000080937723e */ /* 0x000fe200000010ff */
[----:B------:R-:W-:Y:S06]  /*88a0*/  @P0 BRA `(.L_x_70) ;  /* 0x0000000000040947 */ /* 0x000fec0003800000 */
[----:B------:R-:W-:-:S04]  /*88b0*/  DEPBAR.LE SB0, 0x1 ;  /* 0x000080400000791a */ /* 0x000fc80000000000 */
.L_x_70:
[----:B------:R-:W-:Y:S05]  /*88c0*/  WARPSYNC.ALL ;  /* 0x0000000000007948 */ /* 0x000fea0003800000 */
[----:B------:R-:W-:Y:S01]  /*88d0*/  BAR.SYNC.DEFER_BLOCKING 0x1, 0x80 ;  /* 0x0042000000007b1d */ /* 0x000fe20000010000 */
[----:B------:R-:W-:Y:S02]  /*88e0*/  F2FP.BF16.F32.PACK_AB R4, R10, R11 ;  /* 0x0000000b0a04723e */ /* 0x000fe400000010ff */
[----:B------:R-:W-:Y:S02]  /*88f0*/  F2FP.BF16.F32.PACK_AB R5, R12, R13 ;  /* 0x0000000d0c05723e */ /* 0x000fe400000010ff */
[----:B------:R-:W-:Y:S01]  /*8900*/  F2FP.BF16.F32.PACK_AB R6, R14, R15 ;  /* 0x0000000f0e06723e */ /* 0x000fe200000010ff */
[----:B------:R-:W-:Y:S01]  /*8910*/  BSSY B0, `(.L_x_71) ;  /* 0x0000016000007945 */ /* 0x000fe20003800000 */
[----:B------:R-:W-:Y:S01]  /*8920*/  F2FP.BF16.F32.PACK_AB R7, R20, R21 ;  /* 0x000000151407723e */ /* 0x000fe200000010ff */
[----:B------:R1:W-:Y:S01]  /*8930*/  STSM.16.M88.4 [R23+0x10700], R52 ;  /* 0x0107003417007844 */ /* 0x0003e20000000200 */
[----:B------:R-:W-:Y:S01]  /*8940*/  @!PT LDS RZ, [RZ] ;  /* 0x00000000fffff984 */ /* 0x000fe20000000800 */
[----:B------:R-:W-:Y:S01]  /*8950*/  @!PT LDS RZ, [RZ] ;  /* 0x00000000fffff984 */ /* 0x000fe20000000800 */
[----:B------:R-:W-:Y:S01]  /*8960*/  @!PT LDS RZ, [RZ] ;  /* 0x00000000fffff984 */ /* 0x000fe20000000800 */
[----:B------:R-:W-:Y:S01]  /*8970*/  @!PT LDS RZ, [RZ] ;  /* 0x00000000fffff984 */ /* 0x000fe20000000800 */
[----:B------:R2:W-:Y:S06]  /*8980*/  MEMBAR.ALL.CTA ;  /* 0x0000000000007992 */ /* 0x0005ec0000008000 */
[----:B--2---:R-:W2:Y:S02]  /*8990*/  FENCE.VIEW.ASYNC.S ;  /* 0x00000000000073c6 */ /* 0x004ea40000000000 */
[----:B--2---:R-:W-:Y:S06]  /*89a0*/  BAR.SYNC.DEFER_BLOCKING 0x1, 0x80 ;  /* 0x0042000000007b1d */ /* 0x004fec0000010000 */
[----:B------:R-:W-:Y:S05]  /*89b0*/  @P0 BRA `(.L_x_72) ;  /* 0x00000000002c0947 */ /* 0x000fea0003800000 */
[----:B------:R-:W-:Y:S01]  /*89c0*/  R2UR UR40, R24 ;  /* 0x00000000182872ca */ /* 0x000fe200000e0000 */
[----:B------:R-:W-:Y:S02]  /*89d0*/  UIADD3 UR43, -UR39, URZ, URZ ;  /* 0x0000003f272b7290 */ /* 0x000fe4000fffe13f */
[----:B------:R-:W-:Y:S01]  /*89e0*/  UIADD3 UR6, UP0, UR54, 0x670, URZ ;  /* 0x0000067036067890 */ /* 0x000fe2000ff1e03f */
[----:B------:R-:W-:Y:S01]  /*89f0*/  ULDC UR4, c[0x0][0xa10] ;  /* 0x0002840000047ab9 */ /* 0x000fe20000000800 */
[----:B------:R-:W-:Y:S01]  /*8a00*/  UMOV UR41, URZ ;  /* 0x0000003f00297c82 */ /* 0x000fe20008000000 */
[----:B------:R-:W-:Y:S02]  /*8a10*/  UIMAD UR43, UR4, UR43, UR45 ;  /* 0x0000002b042b72a4 */ /* 0x000fe4000f8e022d */
[----:B------:R-:W-:-:S05]  /*8a20*/  UIADD3.X UR7, URZ, UR55, URZ, UP0, !UPT ;  /* 0x000000373f077290 */ /* 0x000fca00087fe43f */
[----:B------:R-:W-:-:S09]  /*8a30*/  UIADD3 UR40, UR40, 0x10700, URZ ;  /* 0x0001070028287890 */ /* 0x000fd2000fffe03f */
[----:B------:R2:W-:Y:S01]  /*8a40*/  UTMASTG.4D [UR40], [UR6] ;  /* 0x00000028060073b5 */ /* 0x0005e20008018000 */
[----:B------:R0:W-:Y:S01]  /*8a50*/  UTMACMDFLUSH ;  /* 0x00000000000079b7 */ /* 0x0001e20000000000 */
[----:B--2---:R-:W-:-:S04]  /*8a60*/  DEPBAR.LE SB0, 0x1 ;  /* 0x000080400000791a */ /* 0x004fc80000000000 */
.L_x_72:
[----:B------:R-:W-:Y:S05]  /*8a70*/  BSYNC B0 ;  /* 0x0000000000007941 */ /* 0x000fea0003800000 */
.L_x_71:
        /* <DEDUP_REMOVED lines=12> */
[----:B---3--:R-:W3:Y:S02]  /*8b40*/  FENCE.VIEW.ASYNC.S ;  /* 0x00000000000073c6 */ /* 0x008ee40000000000 */
[----:B---3--:R-:W-:Y:S06]  /*8b50*/  BAR.SYNC.DEFER_BLOCKING 0x1, 0x80 ;  /* 0x0042000000007b1d */ /* 0x008fec0000010000 */
[----:B------:R-:W-:Y:S05]  /*8b60*/  @P0 BRA `(.L_x_74) ;  /* 0x00000000002c0947 */ /* 0x000fea0003800000 */
[----:B------:R-:W-:Y:S01]  /*8b70*/  R2UR UR40, R24 ;  /* 0x00000000182872ca */ /* 0x000fe200000e0000 */
[----:B------:R-:W-:Y:S02]  /*8b80*/  UIADD3 UR43, -UR39, URZ, URZ ;  /* 0x0000003f272b7290 */ /* 0x000fe4000fffe13f */
[----:B------:R-:W-:Y:S01]  /*8b90*/  UIADD3 UR6, UP0, UR54, 0x670, URZ ;  /* 0x0000067036067890 */ /* 0x000fe2000ff1e03f */
[----:B------:R-:W-:Y:S01]  /*8ba0*/  ULDC UR4, c[0x0][0xa10] ;  /* 0x0002840000047ab9 */ /* 0x000fe20000000800 */
[----:B------:R-:W-:Y:S01]  /*8bb0*/  UMOV UR41, 0x10 ;  /* 0x0000001000297882 */ /* 0x000fe20000000000 */
[----:B------:R-:W-:Y:S02]  /*8bc0*/  UIMAD UR43, UR4, UR43, UR45 ;  /* 0x0000002b042b72a4 */ /* 0x000fe4000f8e022d */
[----:B------:R-:W-:-:S05]  /*8bd0*/  UIADD3.X UR7, URZ, UR55, URZ, UP0, !UPT ;  /* 0x000000373f077290 */ /* 0x000fca00087fe43f */
[----:B------:R-:W-:-:S09]  /*8be0*/  UIADD3 UR40, UR40, 0x10f00, URZ ;  /* 0x00010f0028287890 */ /* 0x000fd2000fffe03f */
[----:B------:R3:W-:Y:S01]  /*8bf0*/  UTMASTG.4D [UR40], [UR6] ;  /* 0x00000028060073b5 */ /* 0x0007e20008018000 */
[----:B------:R0:W-:Y:S01]  /*8c00*/  UTMACMDFLUSH ;  /* 0x00000000000079b7 */ /* 0x0001e20000000000 */
[----:B---3--:R-:W-:-:S04]  /*8c10*/  DEPBAR.LE SB0, 0x1 ;  /* 0x000080400000791a */ /* 0x008fc80000000000 */
.L_x_74:
[----:B------:R-:W-:Y:S05]  /*8c20*/  BSYNC B0 ;  /* 0x0000000000007941 */ /* 0x000fea0003800000 */
.L_x_73:
[----:B------:R-:W-:Y:S01]  /*8c30*/  BAR.SYNC.DEFER_BLOCKING 0x1, 0x80 ;  /* 0x0042000000007b1d */ /* 0x000fe20000010000 */
[----:B--2---:R-:W-:Y:S02]  /*8c40*/  F2FP.BF16.F32.PACK_AB R4, R34, R35 ;  /* 0x000000232204723e */ /* 0x004fe400000010ff */
[----:B------:R-:W-:Y:S02]  /*8c50*/  F2FP.BF16.F32.PACK_AB R5, R36, R37 ;  /* 0x000000252405723e */ /* 0x000fe400000010ff */
[----:B------:R-:W-:Y:S01]  /*8c60*/  F2FP.BF16.F32.PACK_AB R6, R38, R39 ;  /* 0x000000272606723e */ /* 0x000fe200000010ff */
[----:B------:R-:W-:Y:S01]  /*8c70*/  BSSY B0, `(.L_x_75) ;  /* 0x0000018000007945 */ /* 0x000fe20003800000 */
[----:B------:R-:W-:Y:S01]  /*8c80*/  F2FP.BF16.F32.PACK_AB R7, R40, R41 ;  /* 0x000000292807723e */ /* 0x000fe200000010ff */
[----:B------:R2:W-:Y:S01]  /*8c90*/  STSM.16.M88.4 [R25], R8 ;  /* 0x0000000819007844 */ /* 0x0005e20000000200 */
        /* <DEDUP_REMOVED lines=14> */
[----:B------:R-:W-:Y:S01]  /*8d80*/  UIADD3.X UR7, URZ, UR55, URZ, UP0, !UPT ;  /* 0x000000373f077290 */ /* 0x000fe200087fe43f */
[----:B------:R-:W-:Y:S01]  /*8d90*/  UMOV UR10, UR42 ;  /* 0x0000002a000a7c82 */ /* 0x000fe20008000000 */
[----:B------:R-:W-:-:S03]  /*8da0*/  UMOV UR12, UR44 ;  /* 0x0000002c000c7c82 */ /* 0x000fc60008000000 */
[----:B------:R-:W-:-:S09]  /*8db0*/  UIADD3 UR8, UR8, 0x10700, URZ ;  /* 0x0001070008087890 */ /* 0x000fd2000fffe03f */
[----:B------:R3:W-:Y:S01]  /*8dc0*/  UTMASTG.4D [UR8], [UR6] ;  /* 0x00000008060073b5 */ /* 0x0007e20008018000 */
[----:B------:R0:W-:Y:S01]  /*8dd0*/  UTMACMDFLUSH ;  /* 0x00000000000079b7 */ /* 0x0001e20000000000 */
[----:B---3--:R-:W-:-:S04]  /*8de0*/  DEPBAR.LE SB0, 0x1 ;  /* 0x000080400000791a */ /* 0x008fc80000000000 */
.L_x_76:
[----:B------:R-:W-:Y:S05]  /*8df0*/  BSYNC B0 ;  /* 0x0000000000007941 */ /* 0x000fea0003800000 */
.L_x_75:
[----:B------:R-:W-:Y:S01]  /*8e00*/  BAR.SYNC.DEFER_BLOCKING 0x1, 0x80 ;  /* 0x0042000000007b1d */ /* 0x000fe20000010000 */
[----:B--2---:R-:W-:Y:S02]  /*8e10*/  F2FP.BF16.F32.PACK_AB R8, R42, R43 ;  /* 0x0000002b2a08723e */ /* 0x004fe400000010ff */
        /* <DEDUP_REMOVED lines=26> */
.L_x_78:
[----:B------:R-:W-:Y:S05]  /*8fc0*/  BSYNC B0 ;  /* 0x0000000000007941 */ /* 0x000fea0003800000 */
.L_x_77:
[----:B------:R-:W-:Y:S06]  /*8fd0*/  BAR.SYNC.DEFER_BLOCKING 0x1, 0x80 ;  /* 0x0042000000007b1d */ /* 0x000fec0000010000 */
[----:B------:R-:W-:Y:S01]  /*8fe0*/  BSSY B0, `(.L_x_79) ;  /* 0x0000016000007945 */ /* 0x000fe20003800000 */
[----:B------:R3:W-:Y:S01]  /*8ff0*/  STSM.16.M88.4 [R25], R8 ;  /* 0x0000000819007844 */ /* 0x0007e20000000200 */
[----:B------:R-:W-:Y:S01]  /*9000*/  @!PT LDS RZ, [RZ] ;  /* 0x00000000fffff984 */ /* 0x000fe20000000800 */
[----:B------:R-:W-:Y:S01]  /*9010*/  @!PT LDS RZ, [RZ] ;  /* 0x00000000fffff984 */ /* 0x000fe20000000800 */
[----:B------:R-:W-:Y:S01]  /*9020*/  @!PT LDS RZ, [RZ] ;  /* 0x00000000fffff984 */ /* 0x000fe20000000800 */
[----:B------:R-:W-:Y:S01]  /*9030*/  @!PT LDS RZ, [RZ] ;  /* 0x00000000fffff984 */ /* 0x000fe20000000800 */
[----:B------:R4:W-:Y:S06]  /*9040*/  MEMBAR.ALL.CTA ;  /* 0x0000000000007992 */ /* 0x0009ec0000008000 */
[----:B----4-:R-:W4:Y:S02]  /*9050*/  FENCE.VIEW.ASYNC.S ;  /* 0x00000000000073c6 */ /* 0x010f240000000000 */
[----:B----4-:R-:W-:Y:S06]  /*9060*/  BAR.SYNC.DEFER_BLOCKING 0x1, 0x80 ;  /* 0x0042000000007b1d */ /* 0x010fec0000010000 */
        /* <DEDUP_REMOVED lines=11> */
[----:B------:R4:W-:Y:S02]  /*9120*/  UTMASTG.4D [UR8], [UR6] ;  /* 0x00000008060073b5 */ /* 0x0009e40008018000 */
[----:B----4-:R0:W-:Y:S02]  /*9130*/  UTMACMDFLUSH ;  /* 0x00000000000079b7 */ /* 0x0101e40000000000 */
.L_x_80:
[----:B------:R-:W-:Y:S05]  /*9140*/  BSYNC B0 ;  /* 0x0000000000007941 */ /* 0x000fea0003800000 */
.L_x_79:
[----:B------:R-:W-:Y:S01]  /*9150*/  ULEA UR4, UR52, 0xfffffff8, 0x3 ;  /* 0xfffffff834047891 */ /* 0x000fe2000f8e183f */
[----:B------:R-:W-:-:S04]  /*9160*/  DEPBAR.LE SB0, 0x0 ;  /* 0x000080000000791a */ /* 0x000fc80000000000 */
[----:B------:R-:W-:Y:S01]  /*9170*/  ULOP3.LUT UR4, UR4, 0x8, URZ, 0xc0, !UPT ;  /* 0x0000000804047892 */ /* 0x000fe2000f8ec03f */
[----:B------:R-:W-:-:S03]  /*9180*/  LOP3.LUT R22, R22, 0x1, RZ, 0x3c, !PT ;  /* 0x0000000116167812 */ /* 0x000fc600078e3cff */
[----:B------:R-:W-:-:S06]  /*9190*/  ULOP3.LUT UR4, UR4, 0x18, URZ, 0x3c, !UPT ;  /* 0x0000001804047892 */ /* 0x000fcc000f8e3c3f */
[----:B------:R-:W-:Y:S01]  /*91a0*/  MOV R0, UR4 ;  /* 0x0000000400007c02 */ /* 0x000fe20008000f00 */
[----:B------:R-:W-:Y:S02]  /*91b0*/  ULDC UR4, c[0x0][0xc] ;  /* 0x0000030000047ab9 */ /* 0x000fe40000000800 */
[----:B------:R-:W-:Y:S01]  /*91c0*/  VIADD R17, R17, UR4 ;  /* 0x0000000411117c36 */ /* 0x000fe20008000000 */
[----:B------:R-:W-:Y:S01]  /*91d0*/  ULDC UR4, c[0x0][0xa00] ;  /* 0x0002800000047ab9 */ /* 0x000fe20000000800 */
[----:B------:R4:W-:Y:S03]  /*91e0*/  SYNCS.ARRIVE.TRANS64.A1T0 RZ, [R0+UR36+0x13a90], RZ ;  /* 0x013a90ff00ff79a7 */ /* 0x0009e60008100024 */
[----:B------:R-:W-:-:S13]  /*91f0*/  ISETP.GE.AND P0, PT, R17, UR4, PT ;  /* 0x0000000411007c0c */ /* 0x000fda000bf06270 */
[----:B----4-:R-:W-:Y:S05]  /*9200*/  @!P0 BRA `(.L_x_81) ;  /* 0xffffff7800dc8947 */ /* 0x010fea000383ffff */
[----:B------:R-:W-:Y:S05]  /*9210*/  EXIT ;  /* 0x000000000000794d */ /* 0x000fea0003800000 */
.L_x_6:
[----:B------:R-:W-:-:S08]  /*9220*/  NOP ;  /* 0x0000000000007918 */ /* 0x000fd00000000000 */
[----:B------:R-:W2:-:S00]  /*9230*/  USETMAXREG.DEALLOC.CTAPOOL 0x18 ;  /* 0x00000018000079c8 */ /* 0x000e8000080e0500 */
[----:B------:R-:W-:-:S13]  /*9240*/  PLOP3.LUT P3, PT, PT, PT, UP0, 0x80, 0x0 ;  /* 0x000000000000781c */ /* 0x000fda0003f6f008 */
[----:B--2---:R-:W-:Y:S05]  /*9250*/  @!P3 BRA `(.L_x_82) ;  /* 0x0000000800e4b947 */ /* 0x004fea0003800000 */
[----:B------:R-:W-:-:S13]  /*9260*/  PLOP3.LUT P2, PT, PT, PT, UP1, 0x80, 0x0 ;  /* 0x000000000000781c */ /* 0x000fda0003f4f018 */
[----:B-1----:R-:W-:Y:S05]  /*9270*/  @P2 EXIT ;  /* 0x000000000000294d */ /* 0x002fea0003800000 */
[----:B------:R-:W-:Y:S02]  /*9280*/  ULDC UR4, c[0x0][0xa00] ;  /* 0x0002800000047ab9 */ /* 0x000fe40000000800 */
[----:B------:R-:W-:-:S13]  /*9290*/  ISETP.GE.AND P2, PT, R17, UR4, PT ;  /* 0x0000000411007c0c */ /* 0x000fda000bf46270 */
[----:B------:R-:W-:Y:S05]  /*92a0*/  @P2 EXIT ;  /* 0x000000000000294d */ /* 0x000fea0003800000 */
[----:B------:R-:W-:Y:S01]  /*92b0*/  LOP3.LUT P2, RZ, R2, 0x1f, RZ, 0xc0, !PT ;  /* 0x0000001f02ff7812 */ /* 0x000fe2000784c0ff */
[----:B------:R-:W-:Y:S01]  /*92c0*/  BSSY B0, `(.L_x_83) ;  /* 0x00000b1000007945 */ /* 0x000fe20003800000 */
[----:B------:R-:W-:Y:S01]  /*92d0*/  MOV R4, 0x1 ;  /* 0x0000000100047802 */ /* 0x000fe20000000f00 */
[----:B------:R-:W-:Y:S01]  /*92e0*/  IMAD.MOV.U32 R0, RZ, RZ, RZ ;  /* 0x000000ffff007224 */ /* 0x000fe200078e00ff */
[----:B------:R-:W-:Y:S01]  /*92f0*/  PLOP3.LUT P0, PT, P2, P0, PT, 0x2a, 0x0 ;  /* 0x000000000000781c */ /* 0x000fe20001700572 */
[----:B------:R-:W-:Y:S01]  /*9300*/  ULOP3.LUT UR22, UR50, 0x2, URZ, 0xfc, !UPT ;  /* 0x0000000232167892 */ /* 0x000fe2000f8efc3f */
[----:B------:R-:W-:Y:S01]  /*9310*/  MOV R5, 0x1 ;  /* 0x0000000100057802 */ /* 0x000fe20000000f00 */
[----:B------:R-:W-:Y:S01]  /*9320*/  ULDC UR23, c[0x0][0xc] ;  /* 0x0000030000177ab9 */ /* 0x000fe20000000800 */
[----:B------:R-:W-:Y:S01]  /*9330*/  ULDC.64 UR20, c[0x0][0x198] ;  /* 0x0000660000147ab9 */ /* 0x000fe20000000a00 */
[----:B------:R-:W-:-:S08]  /*9340*/  ULDC UR24, c[0x0][0xa00] ;  /* 0x0002800000187ab9 */ /* 0x000fd00000000800 */
.L_x_98:
[----:B------:R-:W1:Y:S01]  /*9350*/  LDC R6, c[0x0][0xa04] ;  /* 0x00028100ff067b82 */ /* 0x000e620000000800 */
[----:B------:R-:W-:Y:S01]  /*9360*/  IMAD.MOV.U32 R7, RZ, RZ, R17 ;  /* 0x000000ffff077224 */ /* 0x000fe200078e0011 */
[----:B------:R-:W-:-:S06]  /*9370*/  UMOV UR4, 0xffffffff ;  /* 0xffffffff00047882 */ /* 0x000fcc0000000000 */
[----:B------:R-:W2:Y:S08]  /*9380*/  LDC R10, c[0x0][0xa10] ;  /* 0x00028400ff0a7b82 */ /* 0x000eb00000000800 */
[----:B------:R-:W3:Y:S01]  /*9390*/  LDC R13, c[0x0][0xa1c] ;  /* 0x00028700ff0d7b82 */ /* 0x000ee20000000800 */
[----:B-1----:R-:W-:Y:S02]  /*93a0*/  ISETP.NE.AND P2, PT, R6, 0x1, PT ;  /* 0x000000010600780c */ /* 0x002fe40003f45270 */
[----:B--2---:R-:W-:-:S11]  /*93b0*/  ISETP.NE.AND P3, PT, R10, 0x1, PT ;  /* 0x000000010a00780c */ /* 0x004fd60003f65270 */
[----:B------:R-:W1:Y:S01]  /*93c0*/  @P2 LDC.64 R8, c[0x0][0xa08] ;  /* 0x00028200ff082b82 */ /* 0x000e620000000a00 */
[----:B---3--:R-:W-:-:S07]  /*93d0*/  ISETP.NE.AND P4, PT, R13, 0x1, PT ;  /* 0x000000010d00780c */ /* 0x008fce0003f85270 */
[----:B------:R-:W2:Y:S08]  /*93e0*/  @P3 LDC R12, c[0x0][0xa14] ;  /* 0x00028500ff0c3b82 */ /* 0x000eb00000000800 */
[----:B------:R-:W3:Y:S08]  /*93f0*/  @P3 LDC R11, c[0x0][0xa18] ;  /* 0x00028600ff0b3b82 */ /* 0x000ef00000000800 */
[----:B------:R-:W4:Y:S01]  /*9400*/  @P4 LDC.64 R2, c[0x0][0xa20] ;  /* 0x00028800ff024b82 */ /* 0x000f220000000a00 */
[----:B-1----:R-:W-:-:S05]  /*9410*/  @P2 IMAD.HI.U32 R8, R17, R8, RZ ;  /* 0x0000000811082227 */ /* 0x002fca00078e00ff */
[----:B------:R-:W-:-:S04]  /*9420*/  @P2 SHF.R.U32.HI R7, RZ, R9, R8 ;  /* 0x00000009ff072219 */ /* 0x000fc80000011608 */
[----:B------:R-:W-:Y:S01]  /*9430*/  MOV R9, R7 ;  /* 0x0000000700097202 */ /* 0x000fe20000000f00 */
[----:B--2---:R-:W-:-:S05]  /*9440*/  @P3 IMAD.HI.U32 R8, R7, R12, RZ ;  /* 0x0000000c07083227 */ /* 0x004fca00078e00ff */
[----:B---3--:R-:W-:-:S05]  /*9450*/  @P3 SHF.R.U32.HI R9, RZ, R11, R8 ;  /* 0x0000000bff093219 */ /* 0x008fca0000011608 */
[----:B----4-:R-:W-:-:S04]  /*9460*/  @P4 IMAD.HI.U32 R8, R9, R2, RZ ;  /* 0x0000000209084227 */ /* 0x010fc800078e00ff */
[--C-:B------:R-:W-:Y:S01]  /*9470*/  IMAD.MOV.U32 R2, RZ, RZ, R9.reuse ;  /* 0x000000ffff027224 */ /* 0x100fe200078e0009 */
[----:B------:R-:W-:Y:S01]  /*9480*/  @P4 SHF.R.U32.HI R2, RZ, R3, R8 ;  /* 0x00000003ff024219 */ /* 0x000fe20000011608 */
[----:B------:R-:W-:-:S03]  /*9490*/  IMAD.MOV R3, RZ, RZ, -R9 ;  /* 0x000000ffff037224 */ /* 0x000fc600078e0a09 */
[----:B------:R-:W-:Y:S01]  /*94a0*/  IADD3 R2, -R2, RZ, RZ ;  /* 0x000000ff02027210 */ /* 0x000fe20007ffe1ff */
[----:B------:R-:W-:-:S04]  /*94b0*/  IMAD R10, R10, R3, R7 ;  /* 0x000000030a0a7224 */ /* 0x000fc800078e0207 */
[----:B------:R-:W-:Y:S01]  /*94c0*/  IMAD R2, R13, R2, R9 ;  /* 0x000000020d027224 */ /* 0x000fe200078e0209 */
[----:B------:R-:W-:Y:S06]  /*94d0*/  BRA.DIV UR4, `(.L_x_84) ;  /* 0x0000001e04fc7947 */ /* 0x000fec000b800000 */
[----:B------:R-:W-:-:S13]  /*94e0*/  ELECT P6, URZ, PT ;  /* 0x00000000003f782f */ /* 0x000fda00038c0000 */
.L_x_136:
[----:B------:R-:W-:Y:S01]  /*94f0*/  IADD3 R3, -R7, RZ, RZ ;  /* 0x000000ff07037210 */ /* 0x000fe20007ffe1ff */
[----:B------:R-:W-:Y:S04]  /*9500*/  BSSY B1, `(.L_x_85) ;  /* 0x000003f000017945 */ /* 0x000fe80003800000 */
[----:B------:R-:W-:Y:S01]  /*9510*/  IMAD R3, R6, R3, R17 ;  /* 0x0000000306037224 */ /* 0x000fe200078e0211 */
[----:B------:R-:W-:-:S03]  /*9520*/  MOV R6, RZ ;  /* 0x000000ff00067202 */ /* 0x000fc60000000f00 */
[----:B------:R-:W-:Y:S01]  /*9530*/  IMAD.SHL.U32 R3, R3, 0x80, RZ ;  /* 0x0000008003037824 */ /* 0x000fe200078e00ff */
[----:B------:R-:W-:Y:S06]  /*9540*/  @!P6 BRA `(.L_x_86) ;  /* 0x0000000000e8e947 */ /* 0x000fec0003800000 */
[----:B------:R-:W1:Y:S01]  /*9550*/  S2R R7, SR_CgaCtaId ;  /* 0x0000000000077919 */ /* 0x000e620000008800 */
[----:B------:R-:W-:-:S04]  /*9560*/  MOV R6, 0x400 ;  /* 0x0000040000067802 */ /* 0x000fc80000000f00 */
[----:B-1----:R-:W-:Y:S02]  /*9570*/  LEA R9, R7, R6, 0x18 ;  /* 0x0000000607097211 */ /* 0x002fe400078ec0ff */
[----:B------:R-:W-:-:S03]  /*9580*/  SHF.L.U32 R6, R5, 0x1f, RZ ;  /* 0x0000001f05067819 */ /* 0x000fc600000006ff */
[----:B------:R-:W-:-:S04]  /*9590*/  IMAD R7, R0, 0x8, R9 ;  /* 0x0000000800077824 */ /* 0x000fc800078e0209 */
[----:B------:R-:W1:Y:S02]  /*95a0*/  SYNCS.PHASECHK.TRANS64.TRYWAIT P2, [R7+URZ+0x13a60], R6 ;  /* 0x013a6006070075a7 */ /* 0x000e64000804017f */
[----:B-1----:R-:W-:Y:S05]  /*95b0*/  @!P2 BRA `(.L_x_87) ;  /* 0x0000001c00e4a947 */ /* 0x002fea0003800000 */
.L_x_137:
[----:B------:R-:W-:Y:S01]  /*95c0*/  UPRMT UR4, UR22, 0x9910, URZ ;  /* 0x0000991016047896 */ /* 0x000fe2000800003f */
[----:B-1----:R-:W-:-:S03]  /*95d0*/  @P1 MOV R6, 0x2800 ;  /* 0x0000280000061802 */ /* 0x002fc60000000f00 */
[----:B------:R-:W-:Y:S01]  /*95e0*/  UISETP.NE.AND UP0, UPT, UR4, 0x2, UPT ;  /* 0x000000020400788c */ /* 0x000fe2000bf05270 */
[----:B------:R1:W-:Y:S05]  /*95f0*/  @P1 SYNCS.ARRIVE.TRANS64 RZ, [R7+URZ+0x13a50], R6 ;  /* 0x013a500607ff19a7 */ /* 0x0003ea000800003f */
[----:B------:R-:W-:-:S13]  /*9600*/  PLOP3.LUT P2, PT, PT, PT, UP0, 0x80, 0x0 ;  /* 0x000000000000781c */ /* 0x000fda0003f4f008 */
[----:B-1----:R-:W-:Y:S05]  /*9610*/  @P2 BRA `(.L_x_88) ;  /* 0x0000000000042947 */ /* 0x002fea0003800000 */
[----:B------:R-:W-:Y:S01]  /*9620*/  BPT.TRAP 0x1 ;  /* 0x000000040000795c */ /* 0x000fe20000300000 */
.L_x_88:
[----:B------:R-:W-:Y:S05]  /*9630*/  @P0 BRA `(.L_x_89) ;  /* 0x0000000000040947 */ /* 0x000fea0003800000 */
[----:B------:R-:W-:Y:S01]  /*9640*/  BPT.TRAP 0x1 ;  /* 0x000000040000795c */ /* 0x000fe20000300000 */
.L_x_89:
[----:B------:R-:W-:Y:S01]  /*9650*/  R2UR UR5, R9 ;  /* 0x00000000090572ca */ /* 0x000fe200000e0000 */
[----:B------:R-:W-:Y:S01]  /*9660*/  UIADD3 UR4, UP0, UR20, 0xf0, URZ ;  /* 0x000000f014047890 */ /* 0x000fe2000ff1e03f */
[----:B------:R-:W-:Y:S01]  /*9670*/  R2UR UR14, R0 ;  /* 0x00000000000e72ca */ /* 0x000fe200000e0000 */
[----:B------:R-:W-:Y:S01]  /*9680*/  UMOV UR10, URZ ;  /* 0x0000003f000a7c82 */ /* 0x000fe20008000000 */
[----:B------:R-:W-:Y:S01]  /*9690*/  R2UR UR9, R7 ;  /* 0x00000000070972ca */ /* 0x000fe200000e0000 */
[----:B------:R-:W-:Y:S01]  /*96a0*/  UMOV UR6, 0x0 ;  /* 0x0000000000067882 */ /* 0x000fe20000000000 */
[----:B------:R-:W-:Y:S01]  /*96b0*/  R2UR UR11, R3 ;  /* 0x00000000030b72ca */ /* 0x000fe200000e0000 */
[----:B------:R-:W-:Y:S01]  /*96c0*/  UMOV UR7, 0x10000000 ;  /* 0x1000000000077882 */ /* 0x000fe20000000000 */
[----:B------:R-:W-:Y:S01]  /*96d0*/  R2UR UR12, R10 ;  /* 0x000000000a0c72ca */ /* 0x000fe200000e0000 */
[----:B------:R-:W-:Y:S01]  /*96e0*/  UMOV UR16, 0x10 ;  /* 0x0000001000107882 */ /* 0x000fe20000000000 */
[----:B------:R-:W-:Y:S01]  /*96f0*/  R2UR UR13, R2 ;  /* 0x00000000020d72ca */ /* 0x000fe200000e0000 */
[----:B------:R-:W-:Y:S01]  /*9700*/  UMOV UR18, 0x20 ;  /* 0x0000002000127882 */ /* 0x000fe20000000000 */
[----:B------:R-:W-:-:S03]  /*9710*/  VIADD R0, R0, 0x1 ;  /* 0x0000000100007836 */ /* 0x000fc60000000000 */
[----:B------:R-:W-:Y:S02]  /*9720*/  UIMAD UR14, UR14, 0x2800, UR5 ;  /* 0x000028000e0e78a4 */ /* 0x000fe4000f8e0205 */
[----:B------:R-:W-:Y:S01]  /*9730*/  UIADD3 UR9, UR9, 0x13a50, URZ ;  /* 0x00013a5009097890 */ /* 0x000fe2000fffe03f */
[C---:B------:R-:W-:Y:S01]  /*9740*/  ISETP.NE.AND P2, PT, R0.reuse, 0x2, PT ;  /* 0x000000020000780c */ /* 0x040fe20003f45270 */
[----:B------:R-:W-:Y:S02]  /*9750*/  UIADD3.X UR5, URZ, UR21, URZ, UP0, !UPT ;  /* 0x000000153f057290 */ /* 0x000fe400087fe43f */
[----:B------:R-:W-:Y:S01]  /*9760*/  UIADD3 UR15, UR14, 0x800, URZ ;  /* 0x000008000e0f7890 */ /* 0x000fe2000fffe03f */
[----:B------:R-:W-:Y:S01]  /*9770*/  SEL R6, RZ, 0x1, P2 ;  /* 0x00000001ff067807 */ /* 0x000fe20001000000 */
[----:B------:R-:W-:Y:S01]  /*9780*/  UIADD3 UR17, UR14, 0x1000, URZ ;  /* 0x000010000e117890 */ /* 0x000fe2000fffe03f */
[----:B------:R-:W-:Y:S01]  /*9790*/  SEL R0, R0, RZ, P2 ;  /* 0x000000ff00007207 */ /* 0x000fe20001000000 */
[----:B------:R-:W-:Y:S01]  /*97a0*/  UMOV UR8, UR14 ;  /* 0x0000000e00087c82 */ /* 0x000fe20008000000 */
[----:B------:R-:W-:Y:S01]  /*97b0*/  UIADD3 UR19, UR14, 0x1800, URZ ;  /* 0x000018000e137890 */ /* 0x000fe2000fffe03f */
[----:B------:R-:W-:Y:S01]  /*97c0*/  LOP3.LUT R5, R5, R6, RZ, 0x3c, !PT ;  /* 0x0000000605057212 */ /* 0x000fe200078e3cff */
[----:B------:R1:W-:Y:S01]  /*97d0*/  UTMALDG.4D [UR8], [UR4], desc[UR6] ;  /* 0x00000608040075b4 */ /* 0x0003e20008019000 */
[----:B------:R-:W-:Y:S01]  /*97e0*/  MOV R6, 0x40 ;  /* 0x0000004000067802 */ /* 0x000fe20000000f00 */
[----:B-1----:R-:W-:Y:S01]  /*97f0*/  UMOV UR8, UR15 ;  /* 0x0000000f00087c82 */ /* 0x002fe20008000000 */
[----:B------:R-:W-:Y:S01]  /*9800*/  UMOV UR10, UR16 ;  /* 0x00000010000a7c82 */ /* 0x000fe20008000000 */
[----:B------:R-:W-:Y:S01]  /*9810*/  UIADD3 UR15, UR14, 0x2000, URZ ;  /* 0x000020000e0f7890 */ /* 0x000fe2000fffe03f */
[----:B------:R1:W-:Y:S02]  /*9820*/  UTMALDG.4D [UR8], [UR4], desc[UR6] ;  /* 0x00000608040075b4 */ /* 0x0003e40008019000 */
[----:B------:R-:W-:Y:S01]  /*9830*/  UMOV UR14, 0x30 ;  /* 0x00000030000e7882 */ /* 0x000fe20000000000 */
[----:B-1----:R-:W-:Y:S01]  /*9840*/  UMOV UR8, UR17 ;  /* 0x0000001100087c82 */ /* 0x002fe20008000000 */
[----:B------:R-:W-:-:S02]  /*9850*/  UMOV UR10, UR18 ;  /* 0x00000012000a7c82 */ /* 0x000fc40008000000 */
[----:B------:R1:W-:Y:S02]  /*9860*/  UTMALDG.4D [UR8], [UR4], desc[UR6] ;  /* 0x00000608040075b4 */ /* 0x0003e40008019000 */
[----:B-1----:R-:W-:Y:S01]  /*9870*/  UMOV UR8, UR19 ;  /* 0x0000001300087c82 */ /* 0x002fe20008000000 */
[----:B------:R-:W-:Y:S01]  /*9880*/  UMOV UR10, UR14 ;  /* 0x0000000e000a7c82 */ /* 0x000fe20008000000 */
[----:B------:R-:W-:Y:S01]  /*9890*/  UMOV UR14, 0x40 ;  /* 0x00000040000e7882 */ /* 0x000fe20000000000 */
[----:B------:R1:W-:Y:S02]  /*98a0*/  UTMALDG.4D [UR8], [UR4], desc[UR6] ;  /* 0x00000608040075b4 */ /* 0x0003e40008019000 */
[----:B-1----:R-:W-:Y:S01]  /*98b0*/  UMOV UR8, UR15 ;  /* 0x0000000f00087c82 */ /* 0x002fe20008000000 */
[----:B------:R-:W-:Y:S02]  /*98c0*/  UMOV UR10, UR14 ;  /* 0x0000000e000a7c82 */ /* 0x000fe40008000000 */
[----:B------:R1:W-:Y:S02]  /*98d0*/  UTMALDG.4D [UR8], [UR4], desc[UR6] ;  /* 0x00000608040075b4 */ /* 0x0003e40008019000 */
[----:B-1----:R-:W-:Y:S01]  /*98e0*/  NOP ;  /* 0x0000000000007918 */ /* 0x002fe20000000000 */
.L_x_86:
[----:B------:R-:W-:Y:S05]  /*98f0*/  BSYNC B1 ;  /* 0x0000000000017941 */ /* 0x000fea0003800000 */
.L_x_85:
[----:B------:R-:W-:Y:S01]  /*9900*/  LOP3.LUT P2, RZ, R4, 0xff, RZ, 0xc0, !PT ;  /* 0x000000ff04ff7812 */ /* 0x000fe2000784c0ff */
[----:B------:R-:W-:-:S12]  /*9910*/  BSSY B1, `(.L_x_90) ;  /* 0x0000009000017945 */ /* 0x000fd80003800000 */
[----:B------:R-:W-:Y:S05]  /*9920*/  @!P2 BRA `(.L_x_91) ;  /* 0x00000000001ca947 */ /* 0x000fea0003800000 */
[----:B------:R-:W1:Y:S01]  /*9930*/  S2R R7, SR_CgaCtaId ;  /* 0x0000000000077919 */ /* 0x000e620000008800 */
[----:B------:R-:W-:-:S04]  /*9940*/  MOV R4, 0x400 ;  /* 0x0000040000047802 */ /* 0x000fc80000000f00 */
[----:B-1----:R-:W-:Y:S02]  /*9950*/  LEA R7, R7, R4, 0x18 ;  /* 0x0000000407077211 */ /* 0x002fe400078ec0ff */
[----:B------:R-:W-:Y:S02]  /*9960*/  SHF.L.U32 R4, RZ, 0x1f, RZ ;  /* 0x0000001fff047819 */ /* 0x000fe400000006ff */
[----:B------:R1:W-:Y:S02]  /*9970*/  SYNCS.ARRIVE.TRANS64.A1T0 RZ, [R7+URZ+0x13ab0], RZ ;  /* 0x013ab0ff07ff79a7 */ /* 0x0003e4000810003f */
[----:B------:R-:W2:Y:S02]  /*9980*/  SYNCS.PHASECHK.TRANS64.TRYWAIT P2, [R7+URZ+0x13ab0], R4 ;  /* 0x013ab004070075a7 */ /* 0x000ea4000804017f */
[----:B-12---:R-:W-:Y:S05]  /*9990*/  @!P2 BRA `(.L_x_92) ;  /* 0x0000001c0000a947 */ /* 0x006fea0003800000 */
.L_x_91:
[----:B------:R-:W-:Y:S05]  /*99a0*/  BSYNC B1 ;  /* 0x0000000000017941 */ /* 0x000fea0003800000 */
.L_x_90:
[----:B------:R-:W-:Y:S04]  /*99b0*/  BSSY B1, `(.L_x_93) ;  /* 0x000003d000017945 */ /* 0x000fe80003800000 */
[----:B------:R-:W-:Y:S05]  /*99c0*/  @!P6 BRA `(.L_x_94) ;  /* 0x0000000000ece947 */ /* 0x000fea0003800000 */
[----:B-1----:R-:W1:Y:S01]  /*99d0*/  S2R R7, SR_CgaCtaId ;  /* 0x0000000000077919 */ /* 0x002e620000008800 */
[----:B------:R-:W-:Y:S02]  /*99e0*/  MOV R4, 0x400 ;  /* 0x0000040000047802 */ /* 0x000fe40000000f00 */
[----:B------:R-:W-:Y:S02]  /*99f0*/  SHF.L.U32 R9, R5, 0x1f, RZ ;  /* 0x0000001f05097819 */ /* 0x000fe400000006ff */
[----:B-1----:R-:W-:-:S05]  /*9a00*/  LEA R7, R7, R4, 0x18 ;  /* 0x0000000407077211 */ /* 0x002fca00078ec0ff */
[----:B------:R-:W-:-:S04]  /*9a10*/  IMAD R4, R0, 0x8, R7 ;  /* 0x0000000800047824 */ /* 0x000fc800078e0207 */
[----:B------:R-:W1:Y:S02]  /*9a20*/  SYNCS.PHASECHK.TRANS64.TRYWAIT P2, [R4+URZ+0x13a60], R9 ;  /* 0x013a6009040075a7 */ /* 0x000e64000804017f */
[----:B-1----:R-:W-:Y:S05]  /*9a30*/  @!P2 BRA `(.L_x_95) ;  /* 0x0000001800eca947 */ /* 0x002fea0003800000 */
.L_x_138:
[----:B------:R-:W-:Y:S01]  /*9a40*/  UPRMT UR4, UR22, 0x9910, URZ ;  /* 0x0000991016047896 */ /* 0x000fe2000800003f */
[----:B-1----:R-:W-:-:S03]  /*9a50*/  @P1 MOV R9, 0x2800 ;  /* 0x0000280000091802 */ /* 0x002fc60000000f00 */
[----:B------:R-:W-:Y:S01]  /*9a60*/  UISETP.NE.AND UP0, UPT, UR4, 0x2, UPT ;  /* 0x000000020400788c */ /* 0x000fe2000bf05270 */
[----:B------:R1:W-:Y:S05]  /*9a70*/  @P1 SYNCS.ARRIVE.TRANS64 RZ, [R4+URZ+0x13a50], R9 ;  /* 0x013a500904ff19a7 */ /* 0x0003ea000800003f */
[----:B------:R-:W-:-:S13]  /*9a80*/  PLOP3.LUT P2, PT, PT, PT, UP0, 0x80, 0x0 ;  /* 0x000000000000781c */ /* 0x000fda0003f4f008 */
[----:B-1----:R-:W-:Y:S05]  /*9a90*/  @P2 BRA `(.L_x_96) ;  /* 0x0000000000042947 */ /* 0x002fea0003800000 */
[----:B------:R-:W-:Y:S01]  /*9aa0*/  BPT.TRAP 0x1 ;  /* 0x000000040000795c */ /* 0x000fe20000300000 */
.L_x_96:
[----:B------:R-:W-:Y:S05]  /*9ab0*/  @P0 BRA `(.L_x_97) ;  /* 0x0000000000040947 */ /* 0x000fea0003800000 */
[----:B------:R-:W-:Y:S01]  /*9ac0*/  BPT.TRAP 0x1 ;  /* 0x000000040000795c */ /* 0x000fe20000300000 */
.L_x_97:
        /* <DEDUP_REMOVED lines=12> */
[----:B------:R-:W-:Y:S01]  /*9b90*/  R2UR UR13, R2 ;  /* 0x00000000020d72ca */ /* 0x000fe200000e0000 */
[----:B------:R-:W-:-:S02]  /*9ba0*/  VIADD R0, R0, 0x1 ;  /* 0x0000000100007836 */ /* 0x000fc40000000000 */
[----:B------:R-:W-:Y:S02]  /*9bb0*/  UIMAD UR14, UR14, 0x2800, UR5 ;  /* 0x000028000e0e78a4 */ /* 0x000fe4000f8e0205 */
[----:B------:R-:W-:Y:S01]  /*9bc0*/  UIADD3.X UR5, URZ, UR21, URZ, UP0, !UPT ;  /* 0x000000153f057290 */ /* 0x000fe200087fe43f */
[C---:B------:R-:W-:Y:S01]  /*9bd0*/  ISETP.NE.AND P2, PT, R0.reuse, 0x2, PT ;  /* 0x000000020000780c */ /* 0x040fe20003f45270 */
[----:B------:R-:W-:Y:S02]  /*9be0*/  UIADD3 UR11, UR11, UR8, URZ ;  /* 0x000000080b0b7290 */ /* 0x000fe4000fffe03f */
[----:B------:R-:W-:Y:S01]  /*9bf0*/  UIADD3 UR9, UR9, 0x13a50, URZ ;  /* 0x00013a5009097890 */ /* 0x000fe2000fffe03f */
[----:B------:R-:W-:Y:S01]  /*9c00*/  SEL R2, RZ, 0x1, P2 ;  /* 0x00000001ff027807 */ /* 0x000fe20001000000 */
[----:B------:R-:W-:Y:S01]  /*9c10*/  UIADD3 UR15, UR14, 0x800, URZ ;  /* 0x000008000e0f7890 */ /* 0x000fe2000fffe03f */
[----:B------:R-:W-:Y:S01]  /*9c20*/  SEL R0, R0, RZ, P2 ;  /* 0x000000ff00007207 */ /* 0x000fe20001000000 */
[----:B------:R-:W-:Y:S01]  /*9c30*/  UIADD3 UR17, UR14, 0x1000, URZ ;  /* 0x000010000e117890 */ /* 0x000fe2000fffe03f */
[----:B------:R-:W-:Y:S01]  /*9c40*/  LOP3.LUT R5, R5, R2, RZ, 0x3c, !PT ;  /* 0x0000000205057212 */ /* 0x000fe200078e3cff */
[----:B------:R-:W-:Y:S01]  /*9c50*/  UMOV UR8, UR14 ;  /* 0x0000000e00087c82 */ /* 0x000fe20008000000 */
[----:B------:R-:W-:-:S02]  /*9c60*/  UIADD3 UR19, UR14, 0x1800, URZ ;  /* 0x000018000e137890 */ /* 0x000fc4000fffe03f */
[----:B------:R1:W-:Y:S02]  /*9c70*/  UTMALDG.4D [UR8], [UR4], desc[UR6] ;  /* 0x00000608040075b4 */ /* 0x0003e40008019000 */
[----:B-1----:R-:W-:Y:S01]  /*9c80*/  UMOV UR8, UR15 ;  /* 0x0000000f00087c82 */ /* 0x002fe20008000000 */
[----:B------:R-:W-:Y:S01]  /*9c90*/  UMOV UR10, UR16 ;  /* 0x00000010000a7c82 */ /* 0x000fe20008000000 */
[----:B------:R-:W-:Y:S01]  /*9ca0*/  UIADD3 UR15, UR14, 0x2000, URZ ;  /* 0x000020000e0f7890 */ /* 0x000fe2000fffe03f */
[----:B------:R1:W-:Y:S02]  /*9cb0*/  UTMALDG.4D [UR8], [UR4], desc[UR6] ;  /* 0x00000608040075b4 */ /* 0x0003e40008019000 */
[----:B------:R-:W-:Y:S01]  /*9cc0*/  UMOV UR14, 0x30 ;  /* 0x00000030000e7882 */ /* 0x000fe20000000000 */
[----:B-1----:R-:W-:Y:S01]  /*9cd0*/  UMOV UR8, UR17 ;  /* 0x0000001100087c82 */ /* 0x002fe20008000000 */
[----:B------:R-:W-:Y:S02]  /*9ce0*/  UMOV UR10, UR18 ;  /* 0x00000012000a7c82 */ /* 0x000fe40008000000 */
[----:B------:R1:W-:Y:S02]  /*9cf0*/  UTMALDG.4D [UR8], [UR4], desc[UR6] ;  /* 0x00000608040075b4 */ /* 0x0003e40008019000 */
[----:B-1----:R-:W-:Y:S01]  /*9d00*/  UMOV UR8, UR19 ;  /* 0x0000001300087c82 */ /* 0x002fe20008000000 */
[----:B------:R-:W-:Y:S01]  /*9d10*/  UMOV UR10, UR14 ;  /* 0x0000000e000a7c82 */ /* 0x000fe20008000000 */
[----:B------:R-:W-:Y:S01]  /*9d20*/  UMOV UR14, 0x40 ;  /* 0x00000040000e7882 */ /* 0x000fe20000000000 */
[----:B------:R1:W-:Y:S02]  /*9d30*/  UTMALDG.4D [UR8], [UR4], desc[UR6] ;  /* 0x00000608040075b4 */ /* 0x0003e40008019000 */
[----:B-1----:R-:W-:Y:S01]  /*9d40*/  UMOV UR8, UR15 ;  /* 0x0000000f00087c82 */ /* 0x002fe20008000000 */
[----:B------:R-:W-:-:S02]  /*9d50*/  UMOV UR10, UR14 ;  /* 0x0000000e000a7c82 */ /* 0x000fc40008000000 */
[----:B------:R2:W-:Y:S02]  /*9d60*/  UTMALDG.4D [UR8], [UR4], desc[UR6] ;  /* 0x00000608040075b4 */ /* 0x0005e40008019000 */
[----:B--2---:R-:W-:Y:S01]  /*9d70*/  NOP ;  /* 0x0000000000007918 */ /* 0x004fe20000000000 */
.L_x_94:
[----:B------:R-:W-:Y:S05]  /*9d80*/  BSYNC B1 ;  /* 0x0000000000017941 */ /* 0x000fea0003800000 */
.L_x_93:
[----:B------:R-:W-:Y:S02]  /*9d90*/  IADD3 R17, R17, UR23, RZ ;  /* 0x0000001711117c10 */ /* 0x000fe4000fffe0ff */
[----:B-1----:R-:W-:Y:S02]  /*9da0*/  PRMT R4, RZ, 0x7610, R4 ;  /* 0x00007610ff047816 */ /* 0x002fe40000000004 */
[----:B------:R-:W-:-:S13]  /*9db0*/  ISETP.GE.AND P2, PT, R17, UR24, PT ;  /* 0x0000001811007c0c */ /* 0x000fda000bf46270 */
[----:B------:R-:W-:Y:S05]  /*9dc0*/  @!P2 BRA `(.L_x_98) ;  /* 0xfffffff40060a947 */ /* 0x000fea000383ffff */
[----:B------:R-:W-:Y:S05]  /*9dd0*/  BSYNC B0 ;  /* 0x0000000000007941 */ /* 0x000fea0003800000 */
.L_x_83:
[----:B------:R-:W-:Y:S05]  /*9de0*/  EXIT ;  /* 0x000000000000794d */ /* 0x000fea0003800000 */
.L_x_82:
[----:B-1----:R-:W-:Y:S02]  /*9df0*/  ULDC UR4, c[0x0][0xa00] ;  /* 0x0002800000047ab9 */ /* 0x002fe40000000800 */
[----:B------:R-:W-:-:S13]  /*9e00*/  ISETP.GE.AND P0, PT, R17, UR4, PT ;  /* 0x0000000411007c0c */ /* 0x000fda000bf06270 */
[----:B------:R-:W-:Y:S05]  /*9e10*/  @P0 EXIT ;  /* 0x000000000000094d */ /* 0x000fea0003800000 */
[----:B------:R-:W-:Y:S01]  /*9e20*/  LOP3.LUT P0, RZ, R2, 0x1f, RZ, 0xc0, !PT ;  /* 0x0000001f02ff7812 */ /* 0x000fe2000780c0ff */
[----:B------:R-:W-:Y:S01]  /*9e30*/  BSSY B0, `(.L_x_99) ;  /* 0x0000132000007945 */ /* 0x000fe20003800000 */
[----:B------:R-:W-:Y:S01]  /*9e40*/  IMAD.MOV.U32 R4, RZ, RZ, 0x1 ;  /* 0x00000001ff047424 */ /* 0x000fe200078e00ff */
[----:B------:R-:W-:Y:S01]  /*9e50*/  MOV R5, RZ ;  /* 0x000000ff00057202 */ /* 0x000fe20000000f00 */
[----:B------:R-:W-:Y:S01]  /*9e60*/  IMAD.MOV.U32 R0, RZ, RZ, 0x1 ;  /* 0x00000001ff007424 */ /* 0x000fe200078e00ff */
[----:B------:R-:W-:Y:S01]  /*9e70*/  PLOP3.LUT P0, PT, P0, P2, PT, 0x2a, 0x0 ;  /* 0x000000000000781c */ /* 0x000fe20000704572 */
[----:B------:R-:W-:Y:S01]  /*9e80*/  ULOP3.LUT UR22, UR51, 0x2, URZ, 0xfc, !UPT ;  /* 0x0000000233167892 */ /* 0x000fe2000f8efc3f */
[----:B------:R-:W-:Y:S01]  /*9e90*/  ULDC.64 UR16, c[0x0][0x198] ;  /* 0x0000660000107ab9 */ /* 0x000fe20000000a00 */
[----:B------:R-:W-:-:S10]  /*9ea0*/  ULDC UR23, c[0x0][0xc] ;  /* 0x0000030000177ab9 */ /* 0x000fd40000000800 */
.L_x_126:
[----:B------:R-:W1:Y:S01]  /*9eb0*/  LDC R2, c[0x0][0xa04] ;  /* 0x00028100ff027b82 */ /* 0x000e620000000800 */
[----:B------:R-:W-:-:S07]  /*9ec0*/  UMOV UR4, 0xffffffff ;  /* 0xffffffff00047882 */ /* 0x000fce0000000000 */
        /* <DEDUP_REMOVED lines=9> */
[----:B-1----:R-:W-:Y:S01]  /*9f60*/  @P3 IMAD.HI.U32 R10, R17, R6, RZ ;  /* 0x00000006110a3227 */ /* 0x002fe200078e00ff */
[----:B------:R-:W-:-:S04]  /*9f70*/  MOV R6, R17 ;  /* 0x0000001100067202 */ /* 0x000fc80000000f00 */
[----:B------:R-:W-:-:S05]  /*9f80*/  @P3 SHF.R.U32.HI R6, RZ, R7, R10 ;  /* 0x00000007ff063219 */ /* 0x000fca000001160a */
[----:B--2---:R-:W-:-:S04]  /*9f90*/  @P4 IMAD.HI.U32 R9, R6, R9, RZ ;  /* 0x0000000906094227 */ /* 0x004fc800078e00ff */
[----:B------:R-:W-:Y:S01]  /*9fa0*/  IMAD.MOV.U32 R7, RZ, RZ, R6 ;  /* 0x000000ffff077224 */ /* 0x000fe200078e0006 */
[----:B---3--:R-:W-:-:S04]  /*9fb0*/  @P4 SHF.R.U32.HI R7, RZ, R12, R9 ;  /* 0x0000000cff074219 */ /* 0x008fc80000011609 */
[----:B------:R-:W-:Y:S01]  /*9fc0*/  MOV R9, R7 ;  /* 0x0000000700097202 */ /* 0x000fe20000000f00 */
[----:B----4-:R-:W-:-:S05]  /*9fd0*/  @P5 IMAD.HI.U32 R2, R7, R2, RZ ;  /* 0x0000000207025227 */ /* 0x010fca00078e00ff */
[----:B------:R-:W-:Y:S01]  /*9fe0*/  @P5 SHF.R.U32.HI R9, RZ, R3, R2 ;  /* 0x00000003ff095219 */ /* 0x000fe20000011602 */
[----:B------:R-:W-:-:S04]  /*9ff0*/  IMAD.MOV R3, RZ, RZ, -R7 ;  /* 0x000000ffff037224 */ /* 0x000fc800078e0a07 */
[----:B------:R-:W-:Y:S01]  /*a000*/  IMAD R2, R11, R3, R6 ;  /* 0x000000030b027224 */ /* 0x000fe200078e0206 */
[----:B------:R-:W-:-:S05]  /*a010*/  IADD3 R3, -R9, RZ, RZ ;  /* 0x000000ff09037210 */ /* 0x000fca0007ffe1ff */
[----:B------:R-:W-:Y:S01]  /*a020*/  IMAD R3, R8, R3, R7 ;  /* 0x0000000308037224 */ /* 0x000fe200078e0207 */
[----:B------:R-:W-:Y:S06]  /*a030*/  BRA.DIV UR4, `(.L_x_100) ;  /* 0x0000001604807947 */ /* 0x000fec000b800000 */
[----:B------:R-:W-:-:S13]  /*a040*/  ELECT P6, URZ, PT ;  /* 0x00000000003f782f */ /* 0x000fda00038c0000 */
.L_x_141:
[----:B------:R-:W1:Y:S01]  /*a050*/  LDC R6, c[0x0][0x28c] ;  /* 0x0000a300ff067b82 */ /* 0x000e620000000800 */
[----:B------:R-:W-:Y:S01]  /*a060*/  BSSY B1, `(.L_x_101) ;  /* 0x000003b000017945 */ /* 0x000fe20003800000 */
[----:B-1----:R-:W-:-:S13]  /*a070*/  ISETP.GT.AND P3, PT, R6, RZ, P6 ;  /* 0x000000ff0600720c */ /* 0x002fda0003764270 */
[----:B------:R-:W-:Y:S05]  /*a080*/  @!P3 BRA `(.L_x_102) ;  /* 0x0000000000e0b947 */ /* 0x000fea0003800000 */
[----:B------:R-:W1:Y:S01]  /*a090*/  S2R R8, SR_CgaCtaId ;  /* 0x0000000000087919 */ /* 0x000e620000008800 */
[----:B------:R-:W-:-:S04]  /*a0a0*/  MOV R7, 0x400 ;  /* 0x0000040000077802 */ /* 0x000fc80000000f00 */
[----:B-1----:R-:W-:Y:S02]  /*a0b0*/  LEA R10, R8, R7, 0x18 ;  /* 0x00000007080a7211 */ /* 0x002fe400078ec0ff */
[----:B------:R-:W-:-:S03]  /*a0c0*/  SHF.L.U32 R7, R0, 0x1f, RZ ;  /* 0x0000001f00077819 */ /* 0x000fc600000006ff */
[----:B------:R-:W-:-:S04]  /*a0d0*/  IMAD R8, R5, 0x8, R10 ;  /* 0x0000000805087824 */ /* 0x000fc800078e020a */
[----:B------:R-:W1:Y:S02]  /*a0e0*/  SYNCS.PHASECHK.TRANS64.TRYWAIT P4, [R8+URZ+0x13a28], R7 ;  /* 0x013a2807080075a7 */ /* 0x000e64000808017f */
[----:B-1----:R-:W-:Y:S05]  /*a0f0*/  @!P4 BRA `(.L_x_103) ;  /* 0x000000140070c947 */ /* 0x002fea0003800000 */
.L_x_142:
[----:B------:R-:W-:Y:S01]  /*a100*/  UPRMT UR4, UR22, 0x9910, URZ ;  /* 0x0000991016047896 */ /* 0x000fe2000800003f */
[----:B-1----:R-:W-:-:S03]  /*a110*/  @P2 MOV R7, 0x2800 ;  /* 0x0000280000072802 */ /* 0x002fc60000000f00 */
[----:B------:R-:W-:Y:S01]  /*a120*/  UISETP.NE.AND UP0, UPT, UR4, 0x2, UPT ;  /* 0x000000020400788c */ /* 0x000fe2000bf05270 */
[----:B------:R1:W-:Y:S05]  /*a130*/  @P2 SYNCS.ARRIVE.TRANS64 RZ, [R8+URZ+0x13a00], R7 ;  /* 0x013a000708ff29a7 */ /* 0x0003ea000800003f */
[----:B------:R-:W-:-:S13]  /*a140*/  PLOP3.LUT P4, PT, PT, PT, UP0, 0x80, 0x0 ;  /* 0x000000000000781c */ /* 0x000fda0003f8f008 */
[----:B-1----:R-:W-:Y:S05]  /*a150*/  @P4 BRA `(.L_x_104) ;  /* 0x0000000000044947 */ /* 0x002fea0003800000 */
[----:B------:R-:W-:Y:S01]  /*a160*/  BPT.TRAP 0x1 ;  /* 0x000000040000795c */ /* 0x000fe20000300000 */
.L_x_104:
[----:B------:R-:W-:Y:S05]  /*a170*/  @P0 BRA `(.L_x_105) ;  /* 0x0000000000040947 */ /* 0x000fea0003800000 */
[----:B------:R-:W-:Y:S01]  /*a180*/  BPT.TRAP 0x1 ;  /* 0x000000040000795c */ /* 0x000fe20000300000 */
.L_x_105:
[----:B------:R-:W-:Y:S01]  /*a190*/  IMAD R10, R5, 0x2800, R10 ;  /* 0x00002800050a7824 */ /* 0x000fe200078e020a */
[----:B------:R-:W-:Y:S01]  /*a1a0*/  R2UR UR9, R8 ;  /* 0x00000000080972ca */ /* 0x000fe200000e0000 */
[----:B------:R-:W-:Y:S01]  /*a1b0*/  UIADD3 UR4, UP0, UR16, 0x1f0, URZ ;  /* 0x000001f010047890 */ /* 0x000fe2000ff1e03f */
[----:B------:R-:W-:Y:S01]  /*a1c0*/  R2UR UR12, R2 ;  /* 0x00000000020c72ca */ /* 0x000fe200000e0000 */
[----:B------:R-:W-:Y:S01]  /*a1d0*/  UMOV UR10, URZ ;  /* 0x0000003f000a7c82 */ /* 0x000fe20008000000 */
[----:B------:R-:W-:Y:S01]  /*a1e0*/  R2UR UR14, R10 ;  /* 0x000000000a0e72ca */ /* 0x000fe200000e0000 */
[----:B------:R-:W-:Y:S01]  /*a1f0*/  UIADD3.X UR5, URZ, UR17, URZ, UP0, !UPT ;  /* 0x000000113f057290 */ /* 0x000fe200087fe43f */
[----:B------:R-:W-:Y:S01]  /*a200*/  R2UR UR13, R3 ;  /* 0x00000000030d72ca */ /* 0x000fe200000e0000 */
[----:B------:R-:W-:Y:S01]  /*a210*/  UMOV UR6, 0x0 ;  /* 0x0000000000067882 */ /* 0x000fe20000000000 */
[----:B------:R-:W-:Y:S01]  /*a220*/  UMOV UR7, 0x10000000 ;  /* 0x1000000000077882 */ /* 0x000fe20000000000 */
[----:B------:R-:W-:Y:S01]  /*a230*/  UMOV UR11, URZ ;  /* 0x0000003f000b7c82 */ /* 0x000fe20008000000 */
[----:B------:R-:W-:Y:S01]  /*a240*/  UMOV UR20, 0x10 ;  /* 0x0000001000147882 */ /* 0x000fe20000000000 */
[----:B------:R-:W-:Y:S01]  /*a250*/  UMOV UR21, 0x20 ;  /* 0x0000002000157882 */ /* 0x000fe20000000000 */
[----:B------:R-:W-:Y:S01]  /*a260*/  VIADD R5, R5, 0x1 ;  /* 0x0000000105057836 */ /* 0x000fe20000000000 */
[----:B------:R-:W-:-:S04]  /*a270*/  UIADD3 UR9, UR9, 0x13a00, URZ ;  /* 0x00013a0009097890 */ /* 0x000fc8000fffe03f */
[----:B------:R-:W-:Y:S01]  /*a280*/  UIADD3 UR8, UR14, 0x5000, URZ ;  /* 0x000050000e087890 */ /* 0x000fe2000fffe03f */
[C---:B------:R-:W-:Y:S01]  /*a290*/  ISETP.NE.AND P4, PT, R5.reuse, 0x5, PT ;  /* 0x000000050500780c */ /* 0x040fe20003f85270 */
[----:B------:R-:W-:Y:S02]  /*a2a0*/  UIADD3 UR15, UR14, 0x5800, URZ ;  /* 0x000058000e0f7890 */ /* 0x000fe4000fffe03f */
[----:B------:R-:W-:Y:S01]  /*a2b0*/  UIADD3 UR18, UR14, 0x6000, URZ ;  /* 0x000060000e127890 */ /* 0x000fe2000fffe03f */
[----:B------:R-:W-:Y:S01]  /*a2c0*/  SEL R7, RZ, 0x1, P4 ;  /* 0x00000001ff077807 */ /* 0x000fe20002000000 */
[----:B------:R-:W-:Y:S01]  /*a2d0*/  UIADD3 UR19, UR14, 0x6800, URZ ;  /* 0x000068000e137890 */ /* 0x000fe2000fffe03f */
[----:B------:R-:W-:Y:S01]  /*a2e0*/  SEL R5, R5, RZ, P4 ;  /* 0x000000ff05057207 */ /* 0x000fe20002000000 */
[----:B------:R-:W-:Y:S01]  /*a2f0*/  UIADD3 UR14, UR14, 0x7000, URZ ;  /* 0x000070000e0e7890 */ /* 0x000fe2000fffe03f */
[----:B------:R1:W-:Y:S01]  /*a300*/  UTMALDG.4D [UR8], [UR4], desc[UR6] ;  /* 0x00000608040075b4 */ /* 0x0003e20008019000 */
[----:B------:R-:W-:Y:S01]  /*a310*/  LOP3.LUT R0, R0, R7, RZ, 0x3c, !PT ;  /* 0x0000000700007212 */ /* 0x000fe200078e3cff */
[----:B-1----:R-:W-:Y:S01]  /*a320*/  UMOV UR8, UR15 ;  /* 0x0000000f00087c82 */ /* 0x002fe20008000000 */
[----:B------:R-:W-:Y:S01]  /*a330*/  UMOV UR10, UR20 ;  /* 0x00000014000a7c82 */ /* 0x000fe20008000000 */
[----:B------:R-:W-:Y:S01]  /*a340*/  UMOV UR15, 0x30 ;  /* 0x00000030000f7882 */ /* 0x000fe20000000000 */
[----:B------:R1:W-:Y:S02]  /*a350*/  UTMALDG.4D [UR8], [UR4], desc[UR6] ;  /* 0x00000608040075b4 */ /* 0x0003e40008019000 */
        /* <DEDUP_REMOVED lines=11> */
.L_x_102:
[----:B------:R-:W-:Y:S05]  /*a410*/  BSYNC B1 ;  /* 0x0000000000017941 */ /* 0x000fea0003800000 */
.L_x_101:
        /* <DEDUP_REMOVED lines=10> */
.L_x_107:
[----:B------:R-:W-:Y:S05]  /*a4c0*/  BSYNC B1 ;  /* 0x0000000000017941 */ /* 0x000fea0003800000 */
.L_x_106:
[----:B------:R-:W-:Y:S01]  /*a4d0*/  BSSY B1, `(.L_x_109) ;  /* 0x000003c000017945 */ /* 0x000fe20003800000 */
[----:B------:R-:W-:-:S03]  /*a4e0*/  MOV R9, RZ ;  /* 0x000000ff00097202 */ /* 0x000fc60000000f00 */
        /* <DEDUP_REMOVED lines=8> */
.L_x_143:
[----:B------:R-:W-:Y:S01]  /*a570*/  UPRMT UR4, UR22, 0x9910, URZ ;  /* 0x0000991016047896 */ /* 0x000fe2000800003f */
[----:B-1----:R-:W-:-:S03]  /*a580*/  @P2 MOV R8, 0x2800 ;  /* 0x0000280000082802 */ /* 0x002fc60000000f00 */
[----:B------:R-:W-:Y:S01]  /*a590*/  UISETP.NE.AND UP0, UPT, UR4, 0x2, UPT ;  /* 0x000000020400788c */ /* 0x000fe2000bf05270 */
[----:B------:R1:W-:Y:S05]  /*a5a0*/  @P2 SYNCS.ARRIVE.TRANS64 RZ, [R7+URZ+0x13a00], R8 ;  /* 0x013a000807ff29a7 */ /* 0x0003ea000800003f */
[----:B------:R-:W-:-:S13]  /*a5b0*/  PLOP3.LUT P3, PT, PT, PT, UP0, 0x80, 0x0 ;  /* 0x000000000000781c */ /* 0x000fda0003f6f008 */
[----:B-1----:R-:W-:Y:S05]  /*a5c0*/  @P3 BRA `(.L_x_112) ;  /* 0x0000000000043947 */ /* 0x002fea0003800000 */
[----:B------:R-:W-:Y:S01]  /*a5d0*/  BPT.TRAP 0x1 ;  /* 0x000000040000795c */ /* 0x000fe20000300000 */
.L_x_112:
[----:B------:R-:W-:Y:S05]  /*a5e0*/  @P0 BRA `(.L_x_113) ;  /* 0x0000000000040947 */ /* 0x000fea0003800000 */
[----:B------:R-:W-:Y:S01]  /*a5f0*/  BPT.TRAP 0x1 ;  /* 0x000000040000795c */ /* 0x000fe20000300000 */
.L_x_113:
        /* <DEDUP_REMOVED lines=14> */
[----:B------:R-:W-:Y:S01]  /*a6e0*/  UIADD3 UR9, UR9, 0x13a00, URZ ;  /* 0x00013a0009097890 */ /* 0x000fe2000fffe03f */
[----:B------:R-:W-:-:S03]  /*a6f0*/  MOV R9, 0x1 ;  /* 0x0000000100097802 */ /* 0x000fc60000000f00 */
[----:B------:R-:W-:Y:S01]  /*a700*/  UIADD3 UR8, UR14, 0x5000, URZ ;  /* 0x000050000e087890 */ /* 0x000fe2000fffe03f */
[C---:B------:R-:W-:Y:S01]  /*a710*/  ISETP.NE.AND P3, PT, R5.reuse, 0x5, PT ;  /* 0x000000050500780c */ /* 0x040fe20003f65270 */
[----:B------:R-:W-:Y:S02]  /*a720*/  UIADD3 UR15, UR14, 0x5800, URZ ;  /* 0x000058000e0f7890 */ /* 0x000fe4000fffe03f */
[----:B------:R-:W-:Y:S01]  /*a730*/  UIADD3 UR19, UR14, 0x6000, URZ ;  /* 0x000060000e137890 */ /* 0x000fe2000fffe03f */
[----:B------:R-:W-:Y:S01]  /*a740*/  SEL R7, RZ, 0x1, P3 ;  /* 0x00000001ff077807 */ /* 0x000fe20001800000 */
[----:B------:R-:W-:Y:S01]  /*a750*/  UIADD3 UR21, UR14, 0x6800, URZ ;  /* 0x000068000e157890 */ /* 0x000fe2000fffe03f */
[----:B------:R-:W-:Y:S02]  /*a760*/  SEL R5, R5, RZ, P3 ;  /* 0x000000ff05057207 */ /* 0x000fe40001800000 */
[----:B------:R1:W-:Y:S01]  /*a770*/  UTMALDG.4D [UR8], [UR4], desc[UR6] ;  /* 0x00000608040075b4 */ /* 0x0003e20008019000 */
[----:B------:R-:W-:Y:S01]  /*a780*/  LOP3.LUT R0, R0, R7, RZ, 0x3c, !PT ;  /* 0x0000000700007212 */ /* 0x000fe200078e3cff */
        /* <DEDUP_REMOVED lines=15> */
[----:B--2---:R-:W-:Y:S01]  /*a880*/  NOP ;  /* 0x0000000000007918 */ /* 0x004fe20000000000 */
.L_x_110:
[----:B------:R-:W-:Y:S05]  /*a890*/  BSYNC B1 ;  /* 0x0000000000017941 */ /* 0x000fea0003800000 */
.L_x_109:
[----:B------:R-:W-:-:S13]  /*a8a0*/  ISETP.GE.AND P3, PT, R6, 0x41, PT ;  /* 0x000000410600780c */ /* 0x000fda0003f66270 */
[----:B------:R-:W-:Y:S05]  /*a8b0*/  @!P3 BRA `(.L_x_114) ;  /* 0x000000080010b947 */ /* 0x000fea0003800000 */
[----:B------:R-:W-:Y:S01]  /*a8c0*/  VIADD R6, R6, 0x3f ;  /* 0x0000003f06067836 */ /* 0x000fe20000000000 */
[----:B------:R-:W-:Y:S04]  /*a8d0*/  BSSY B1, `(.L_x_114) ;  /* 0x0000082000017945 */ /* 0x000fe80003800000 */
[----:B-1----:R-:W-:-:S04]  /*a8e0*/  SHF.R.S32.HI R7, RZ, 0x1f, R6 ;  /* 0x0000001fff077819 */ /* 0x002fc80000011406 */
[----:B------:R-:W-:-:S04]  /*a8f0*/  LEA.HI R4, R7, R6, RZ, 0x6 ;  /* 0x0000000607047211 */ /* 0x000fc800078f30ff */
[----:B------:R-:W-:-:S04]  /*a900*/  SHF.R.S32.HI R4, RZ, 0x6, R4 ;  /* 0x00000006ff047819 */ /* 0x000fc80000011404 */
[----:B------:R-:W-:-:S07]  /*a910*/  SHF.L.U32 R4, R4, 0x1, RZ ;  /* 0x0000000104047819 */ /* 0x000fce00000006ff */
.L_x_125:
[----:B------:R-:W-:Y:S04]  /*a920*/  BSSY B2, `(.L_x_115) ;  /* 0x000003b000027945 */ /* 0x000fe80003800000 */
[----:B------:R-:W-:Y:S05]  /*a930*/  @!P6 BRA `(.L_x_116) ;  /* 0x0000000000e4e947 */ /* 0x000fea0003800000 */
[----:B------:R-:W1:Y:S01]  /*a940*/  S2R R7, SR_CgaCtaId ;  /* 0x0000000000077919 */ /* 0x000e620000008800 */
[----:B------:R-:W-:Y:S02]  /*a950*/  MOV R6, 0x400 ;  /* 0x0000040000067802 */ /* 0x000fe40000000f00 */
[----:B------:R-:W-:Y:S02]  /*a960*/  SHF.L.U32 R8, R0, 0x1f, RZ ;  /* 0x0000001f00087819 */ /* 0x000fe400000006ff */
[----:B-1----:R-:W-:-:S05]  /*a970*/  LEA R6, R7, R6, 0x18 ;  /* 0x0000000607067211 */ /* 0x002fca00078ec0ff */
[----:B------:R-:W-:-:S04]  /*a980*/  IMAD R7, R5, 0x8, R6 ;  /* 0x0000000805077824 */ /* 0x000fc800078e0206 */
[----:B------:R-:W1:Y:S02]  /*a990*/  SYNCS.PHASECHK.TRANS64.TRYWAIT P3, [R7+URZ+0x13a28], R8 ;  /* 0x013a2808070075a7 */ /* 0x000e64000806017f */
[----:B-1----:R-:W-:Y:S05]  /*a9a0*/  @!P3 BRA `(.L_x_117) ;  /* 0x0000000c0080b947 */ /* 0x002fea0003800000 */
.L_x_144:
[----:B------:R-:W-:Y:S01]  /*a9b0*/  UPRMT UR4, UR22, 0x9910, URZ ;  /* 0x0000991016047896 */ /* 0x000fe2000800003f */
[----:B-1----:R-:W-:-:S03]  /*a9c0*/  @P2 MOV R8, 0x2800 ;  /* 0x0000280000082802 */ /* 0x002fc60000000f00 */
[----:B------:R-:W-:Y:S01]  /*a9d0*/  UISETP.NE.AND UP0, UPT, UR4, 0x2, UPT ;  /* 0x000000020400788c */ /* 0x000fe2000bf05270 */
[----:B------:R1:W-:Y:S05]  /*a9e0*/  @P2 SYNCS.ARRIVE.TRANS64 RZ, [R7+URZ+0x13a00], R8 ;  /* 0x013a000807ff29a7 */ /* 0x0003ea000800003f */
[----:B------:R-:W-:-:S13]  /*a9f0*/  PLOP3.LUT P3, PT, PT, PT, UP0, 0x80, 0x0 ;  /* 0x000000000000781c */ /* 0x000fda0003f6f008 */
[----:B-1----:R-:W-:Y:S05]  /*aa00*/  @P3 BRA `(.L_x_118) ;  /* 0x0000000000043947 */ /* 0x002fea0003800000 */
[----:B------:R-:W-:Y:S01]  /*aa10*/  BPT.TRAP 0x1 ;  /* 0x000000040000795c */ /* 0x000fe20000300000 */
.L_x_118:
[----:B------:R-:W-:Y:S05]  /*aa20*/  @P0 BRA `(.L_x_119) ;  /* 0x0000000000040947 */ /* 0x000fea0003800000 */
[----:B------:R-:W-:Y:S01]  /*aa30*/  BPT.TRAP 0x1 ;  /* 0x000000040000795c */ /* 0x000fe20000300000 */
.L_x_119:
        /* <DEDUP_REMOVED lines=9> */
[----:B------:R-:W-:Y:S01]  /*aad0*/  R2UR UR13, R3 ;  /* 0x00000000030d72ca */ /* 0x000fe200000e0000 */
[----:B------:R-:W-:Y:S01]  /*aae0*/  UMOV UR7, 0x10000000 ;  /* 0x1000000000077882 */ /* 0x000fe20000000000 */
[----:B------:R-:W-:Y:S01]  /*aaf0*/  UMOV UR18, 0x10 ;  /* 0x0000001000127882 */ /* 0x000fe20000000000 */
[----:B------:R-:W-:Y:S01]  /*ab00*/  UMOV UR20, 0x20 ;  /* 0x0000002000147882 */ /* 0x000fe20000000000 */
[----:B------:R-:W-:Y:S01]  /*ab10*/  VIADD R5, R5, 0x1 ;  /* 0x0000000105057836 */ /* 0x000fe20000000000 */
[----:B------:R-:W-:-:S02]  /*ab20*/  UIADD3 UR9, UR9, 0x13a00, URZ ;  /* 0x00013a0009097890 */ /* 0x000fc4000fffe03f */
[----:B------:R-:W-:Y:S02]  /*ab30*/  USHF.L.U32 UR11, UR11, 0x6, URZ ;  /* 0x000000060b0b7899 */ /* 0x000fe4000800063f */
        /* <DEDUP_REMOVED lines=25> */
.L_x_116:
[----:B------:R-:W-:Y:S05]  /*acd0*/  BSYNC B2 ;  /* 0x0000000000027941 */ /* 0x000fea0003800000 */
.L_x_115:
[----:B------:R-:W-:Y:S01]  /*ace0*/  ISETP.LT.OR P3, PT, R4, 0x4, !P6 ;  /* 0x000000040400780c */ /* 0x000fe20007761670 */
[----:B------:R-:W-:-:S12]  /*acf0*/  BSSY B2, `(.L_x_120) ;  /* 0x000003c000027945 */ /* 0x000fd80003800000 */
[----:B------:R-:W-:Y:S05]  /*ad00*/  @P3 BRA `(.L_x_121) ;  /* 0x0000000000e83947 */ /* 0x000fea0003800000 */
[----:B------:R-:W1:Y:S01]  /*ad10*/  S2R R7, SR_CgaCtaId ;  /* 0x0000000000077919 */ /* 0x000e620000008800 */
[----:B------:R-:W-:Y:S02]  /*ad20*/  MOV R6, 0x400 ;  /* 0x0000040000067802 */ /* 0x000fe40000000f00 */
[----:B------:R-:W-:Y:S02]  /*ad30*/  SHF.L.U32 R8, R0, 0x1f, RZ ;  /* 0x0000001f00087819 */ /* 0x000fe400000006ff */
[----:B-1----:R-:W-:-:S04]  /*ad40*/  LEA R6, R7, R6, 0x18 ;  /* 0x0000000607067211 */ /* 0x002fc800078ec0ff */
[----:B------:R-:W-:-:S04]  /*ad50*/  LEA R7, R5, R6, 0x3 ;  /* 0x0000000605077211 */ /* 0x000fc800078e18ff */
[----:B------:R-:W1:Y:S02]  /*ad60*/  SYNCS.PHASECHK.TRANS64.TRYWAIT P3, [R7+URZ+0x13a28], R8 ;  /* 0x013a2808070075a7 */ /* 0x000e64000806017f */
[----:B-1----:R-:W-:Y:S05]  /*ad70*/  @!P3 BRA `(.L_x_122) ;  /* 0x0000000800a0b947 */ /* 0x002fea0003800000 */
.L_x_145:
[----:B------:R-:W-:Y:S01]  /*ad80*/  UPRMT UR4, UR22, 0x9910, URZ ;  /* 0x0000991016047896 */ /* 0x000fe2000800003f */
[----:B-1----:R-:W-:-:S03]  /*ad90*/  @P1 IMAD.MOV.U32 R8, RZ, RZ, 0x2800 ;  /* 0x00002800ff081424 */ /* 0x002fc600078e00ff */
[----:B------:R-:W-:Y:S01]  /*ada0*/  UISETP.NE.AND UP0, UPT, UR4, 0x2, UPT ;  /* 0x000000020400788c */ /* 0x000fe2000bf05270 */
[----:B------:R1:W-:Y:S05]  /*adb0*/  @P1 SYNCS.ARRIVE.TRANS64 RZ, [R7+URZ+0x13a00], R8 ;  /* 0x013a000807ff19a7 */ /* 0x0003ea000800003f */
[----:B------:R-:W-:-:S13]  /*adc0*/  PLOP3.LUT P3, PT, PT, PT, UP0, 0x80, 0x0 ;  /* 0x000000000000781c */ /* 0x000fda0003f6f008 */
[----:B-1----:R-:W-:Y:S05]  /*add0*/  @P3 BRA `(.L_x_123) ;  /* 0x0000000000043947 */ /* 0x002fea0003800000 */
[----:B------:R-:W-:Y:S01]  /*ade0*/  BPT.TRAP 0x1 ;  /* 0x000000040000795c */ /* 0x000fe20000300000 */
.L_x_123:
[----:B------:R-:W-:Y:S05]  /*adf0*/  @P0 BRA `(.L_x_124) ;  /* 0x0000000000040947 */ /* 0x000fea0003800000 */
[----:B------:R-:W-:Y:S01]  /*ae00*/  BPT.TRAP 0x1 ;  /* 0x000000040000795c */ /* 0x000fe20000300000 */
.L_x_124:
        /* <DEDUP_REMOVED lines=13> */
[----:B------:R-:W-:Y:S01]  /*aee0*/  IADD3 R5, R5, 0x1, RZ ;  /* 0x0000000105057810 */ /* 0x000fe20007ffe0ff */
[----:B------:R-:W-:Y:S01]  /*aef0*/  UIADD3 UR9, UR9, 0x13a00, URZ ;  /* 0x00013a0009097890 */ /* 0x000fe2000fffe03f */
[----:B------:R-:W-:Y:S01]  /*af00*/  VIADD R9, R9, 0x1 ;  /* 0x0000000109097836 */ /* 0x000fe20000000000 */
[----:B------:R-:W-:Y:S01]  /*af10*/  USHF.L.U32 UR11, UR11, 0x6, URZ ;  /* 0x000000060b0b7899 */ /* 0x000fe2000800063f */
[----:B------:R-:W-:Y:S01]  /*af20*/  ISETP.NE.AND P3, PT, R5, 0x5, PT ;  /* 0x000000050500780c */ /* 0x000fe20003f65270 */
[----:B------:R-:W-:-:S02]  /*af30*/  UIADD3 UR8, UR14, 0x5000, URZ ;  /* 0x000050000e087890 */ /* 0x000fc4000fffe03f */
[----:B------:R-:W-:Y:S01]  /*af40*/  UIADD3 UR15, UR14, 0x5800, URZ ;  /* 0x000058000e0f7890 */ /* 0x000fe2000fffe03f */
[----:B------:R-:W-:Y:S01]  /*af50*/  SEL R7, RZ, 0x1, P3 ;  /* 0x00000001ff077807 */ /* 0x000fe20001800000 */
[----:B------:R-:W-:Y:S01]  /*af60*/  UIADD3 UR19, UR14, 0x6000, URZ ;  /* 0x000060000e137890 */ /* 0x000fe2000fffe03f */
[----:B------:R-:W-:Y:S01]  /*af70*/  SEL R5, R5, RZ, P3 ;  /* 0x000000ff05057207 */ /* 0x000fe20001800000 */
[----:B------:R-:W-:Y:S01]  /*af80*/  UIADD3 UR21, UR14, 0x6800, URZ ;  /* 0x000068000e157890 */ /* 0x000fe2000fffe03f */
[----:B------:R-:W-:Y:S02]  /*af90*/  LOP3.LUT R0, R0, R7, RZ, 0x3c, !PT ;  /* 0x0000000700007212 */ /* 0x000fe400078e3cff */
[----:B------:R1:W-:Y:S02]  /*afa0*/  UTMALDG.4D [UR8], [UR4], desc[UR6] ;  /* 0x00000608040075b4 */ /* 0x0003e40008019000 */
        /* <DEDUP_REMOVED lines=16> */
.L_x_121:
[----:B------:R-:W-:Y:S05]  /*b0b0*/  BSYNC B2 ;  /* 0x0000000000027941 */ /* 0x000fea0003800000 */
.L_x_120:
[C---:B------:R-:W-:Y:S02]  /*b0c0*/  ISETP.GT.AND P3, PT, R4.reuse, 0x4, PT ;  /* 0x000000040400780c */ /* 0x040fe40003f64270 */
[----:B------:R-:W-:-:S11]  /*b0d0*/  IADD3 R4, R4, -0x2, RZ ;  /* 0xfffffffe04047810 */ /* 0x000fd60007ffe0ff */
[----:B------:R-:W-:Y:S05]  /*b0e0*/  @P3 BRA `(.L_x_125) ;  /* 0xfffffff8000c3947 */ /* 0x000fea000383ffff */
[----:B------:R-:W-:Y:S05]  /*b0f0*/  BSYNC B1 ;  /* 0x0000000000017941 */ /* 0x000fea0003800000 */
.L_x_114:
[----:B------:R-:W-:Y:S01]  /*b100*/  VIADD R17, R17, UR23 ;  /* 0x0000001711117c36 */ /* 0x000fe20008000000 */
[----:B------:R-:W-:Y:S01]  /*b110*/  ULDC UR4, c[0x0][0xa00] ;  /* 0x0002800000047ab9 */ /* 0x000fe20000000800 */
[----:B-1----:R-:W-:-:S03]  /*b120*/  PRMT R4, RZ, 0x7610, R4 ;  /* 0x00007610ff047816 */ /* 0x002fc60000000004 */
[----:B------:R-:W-:-:S13]  /*b130*/  ISETP.GE.AND P3, PT, R17, UR4, PT ;  /* 0x0000000411007c0c */ /* 0x000fda000bf66270 */
[----:B------:R-:W-:Y:S05]  /*b140*/  @!P3 BRA `(.L_x_126) ;  /* 0xffffffec0058b947 */ /* 0x000fea000383ffff */
[----:B------:R-:W-:Y:S05]  /*b150*/  BSYNC B0 ;  /* 0x0000000000007941 */ /* 0x000fea0003800000 */
.L_x_99:
[----:B------:R-:W-:Y:S05]  /*b160*/  EXIT ;  /* 0x000000000000794d */ /* 0x000fea0003800000 */
.L_x_17:
[----:B-1----:R-:W-:-:S04]  /*b170*/  MOV R3, UR4 ;  /* 0x0000000400037c02 */ /* 0x002fc80008000f00 */
[----:B------:R1:W2:Y:S03]  /*b180*/  SYNCS.PHASECHK.TRANS64.TRYWAIT P1, [R3+URZ+0x13a50], R0 ;  /* 0x013a5000030075a7 */ /* 0x0002a6000802017f */
[----:B--2---:R-:W-:Y:S05]  /*b190*/  @!P1 NANOSLEEP.SYNCS 0x989680 ;  /* 0x009896800000995d */ /* 0x004fea0003900000 */
[----:B------:R-:W2:Y:S02]  /*b1a0*/  @!P1 SYNCS.PHASECHK.TRANS64 P1, [R3+URZ+0x13a50], R0 ;  /* 0x013a5000030095a7 */ /* 0x000ea4000802007f */
[----:B--2---:R-:W-:Y:S05]  /*b1b0*/  @!P1 BRA `(.L_x_17) ;  /* 0xfffffffc00ec9947 */ /* 0x004fea000383ffff */
[----:B------:R-:W-:Y:S05]  /*b1c0*/  BRA `(.L_x_127) ;  /* 0xffffff6000447947 */ /* 0x000fea000383ffff */
.L_x_19:
[----:B-1----:R-:W-:-:S04]  /*b1d0*/  IMAD.U32 R5, RZ, RZ, UR26 ;  /* 0x0000001aff057e24 */ /* 0x002fc8000f8e00ff */
[----:B------:R1:W2:Y:S03]  /*b1e0*/  SYNCS.PHASECHK.TRANS64.TRYWAIT P1, [R5+URZ+0x13a00], R0 ;  /* 0x013a0000050075a7 */ /* 0x0002a6000802017f */
[----:B--2---:R-:W-:Y:S05]  /*b1f0*/  @!P1 NANOSLEEP.SYNCS 0x989680 ;  /* 0x009896800000995d */ /* 0x004fea0003900000 */
[----:B------:R-:W2:Y:S02]  /*b200*/  @!P1 SYNCS.PHASECHK.TRANS64 P1, [R5+URZ+0x13a00], R0 ;  /* 0x013a0000050095a7 */ /* 0x000ea4000802007f */
[----:B--2---:R-:W-:Y:S05]  /*b210*/  @!P1 BRA `(.L_x_19) ;  /* 0xfffffffc00ec9947 */ /* 0x004fea000383ffff */
[----:B------:R-:W-:Y:S05]  /*b220*/  BRA `(.L_x_128) ;  /* 0xffffff6000587947 */ /* 0x000fea000383ffff */
.L_x_20:
[----:B-1----:R-:W-:-:S04]  /*b230*/  MOV R0, UR24 ;  /* 0x0000001800007c02 */ /* 0x002fc80008000f00 */
[----:B------:R1:W2:Y:S03]  /*b240*/  SYNCS.PHASECHK.TRANS64.TRYWAIT P1, [R0+URZ+-0x8], R3 ;  /* 0xfffff803000075a7 */ /* 0x0002a6000802017f */
[----:B--2---:R-:W-:Y:S05]  /*b250*/  @!P1 NANOSLEEP.SYNCS 0x989680 ;  /* 0x009896800000995d */ /* 0x004fea0003900000 */
[----:B------:R-:W2:Y:S02]  /*b260*/  @!P1 SYNCS.PHASECHK.TRANS64 P1, [R0+URZ+-0x8], R3 ;  /* 0xfffff803000095a7 */ /* 0x000ea4000802007f */
[----:B--2---:R-:W-:Y:S05]  /*b270*/  @!P1 BRA `(.L_x_20) ;  /* 0xfffffffc00ec9947 */ /* 0x004fea000383ffff */
[----:B------:R-:W-:Y:S05]  /*b280*/  BRA `(.L_x_129) ;  /* 0xffffff6000487947 */ /* 0x000fea000383ffff */
.L_x_22:
[----:B-1----:R-:W-:-:S04]  /*b290*/  IMAD.U32 R8, RZ, RZ, UR6 ;  /* 0x00000006ff087e24 */ /* 0x002fc8000f8e00ff */
[----:B------:R1:W2:Y:S03]  /*b2a0*/  SYNCS.PHASECHK.TRANS64.TRYWAIT P1, [R8+URZ+0x13a00], R7 ;  /* 0x013a0007080075a7 */ /* 0x0002a6000802017f */
[----:B--2---:R-:W-:Y:S05]  /*b2b0*/  @!P1 NANOSLEEP.SYNCS 0x989680 ;  /* 0x009896800000995d */ /* 0x004fea0003900000 */
[----:B------:R-:W2:Y:S02]  /*b2c0*/  @!P1 SYNCS.PHASECHK.TRANS64 P1, [R8+URZ+0x13a00], R7 ;  /* 0x013a0007080095a7 */ /* 0x000ea4000802007f */
[----:B--2---:R-:W-:Y:S05]  /*b2d0*/  @!P1 BRA `(.L_x_22) ;  /* 0xfffffffc00ec9947 */ /* 0x004fea000383ffff */
[----:B------:R-:W-:Y:S05]  /*b2e0*/  BRA `(.L_x_130) ;  /* 0xffffff7400e07947 */ /* 0x000fea000383ffff */
.L_x_27:
[----:B-1----:R-:W-:-:S04]  /*b2f0*/  MOV R5, UR6 ;  /* 0x0000000600057c02 */ /* 0x002fc80008000f00 */
[----:B------:R1:W2:Y:S03]  /*b300*/  SYNCS.PHASECHK.TRANS64.TRYWAIT P2, [R5+URZ+0x13a00], R4 ;  /* 0x013a0004050075a7 */ /* 0x0002a6000804017f */
[----:B--2---:R-:W-:Y:S05]  /*b310*/  @!P2 NANOSLEEP.SYNCS 0x989680 ;  /* 0x009896800000a95d */ /* 0x004fea0003900000 */
[----:B------:R-:W2:Y:S02]  /*b320*/  @!P2 SYNCS.PHASECHK.TRANS64 P2, [R5+URZ+0x13a00], R4 ;  /* 0x013a00040500a5a7 */ /* 0x000ea4000804007f */
[----:B--2---:R-:W-:Y:S05]  /*b330*/  @!P2 BRA `(.L_x_27) ;  /* 0xfffffffc00eca947 */ /* 0x004fea000383ffff */
[----:B------:R-:W-:Y:S05]  /*b340*/  BRA `(.L_x_131) ;  /* 0xffffff8000187947 */ /* 0x000fea000383ffff */
.L_x_31:
[----:B-1----:R-:W-:-:S04]  /*b350*/  IMAD.U32 R9, RZ, RZ, UR6 ;  /* 0x00000006ff097e24 */ /* 0x002fc8000f8e00ff */
[----:B------:R1:W2:Y:S03]  /*b360*/  SYNCS.PHASECHK.TRANS64.TRYWAIT P2, [R9+URZ+0x13a00], R10 ;  /* 0x013a000a090075a7 */ /* 0x0002a6000804017f */
[----:B--2---:R-:W-:Y:S05]  /*b370*/  @!P2 NANOSLEEP.SYNCS 0x989680 ;  /* 0x009896800000a95d */ /* 0x004fea0003900000 */
[----:B------:R-:W2:Y:S02]  /*b380*/  @!P2 SYNCS.PHASECHK.TRANS64 P2, [R9+URZ+0x13a00], R10 ;  /* 0x013a000a0900a5a7 */ /* 0x000ea4000804007f */
[----:B--2---:R-:W-:Y:S05]  /*b390*/  @!P2 BRA `(.L_x_31) ;  /* 0xfffffffc00eca947 */ /* 0x004fea000383ffff */
[----:B------:R-:W-:Y:S05]  /*b3a0*/  BRA `(.L_x_30) ;  /* 0xffffff9400647947 */ /* 0x000fea000383ffff */
.L_x_39:
[----:B-1----:R-:W-:-:S04]  /*b3b0*/  MOV R5, UR6 ;  /* 0x0000000600057c02 */ /* 0x002fc80008000f00 */
[----:B------:R1:W2:Y:S03]  /*b3c0*/  SYNCS.PHASECHK.TRANS64.TRYWAIT P2, [R5+URZ+0x13a00], R4 ;  /* 0x013a0004050075a7 */ /* 0x0002a6000804017f */
[----:B--2---:R-:W-:Y:S05]  /*b3d0*/  @!P2 NANOSLEEP.SYNCS 0x989680 ;  /* 0x009896800000a95d */ /* 0x004fea0003900000 */
[----:B------:R-:W2:Y:S02]  /*b3e0*/  @!P2 SYNCS.PHASECHK.TRANS64 P2, [R5+URZ+0x13a00], R4 ;  /* 0x013a00040500a5a7 */ /* 0x000ea4000804007f */
[----:B--2---:R-:W-:Y:S05]  /*b3f0*/  @!P2 BRA `(.L_x_39) ;  /* 0xfffffffc00eca947 */ /* 0x004fea000383ffff */
[----:B------:R-:W-:Y:S05]  /*b400*/  BRA `(.L_x_132) ;  /* 0xffffff9c00d87947 */ /* 0x000fea000383ffff */
.L_x_43:
[----:B-1----:R-:W-:-:S04]  /*b410*/  IMAD.U32 R9, RZ, RZ, UR6 ;  /* 0x00000006ff097e24 */ /* 0x002fc8000f8e00ff */
[----:B------:R1:W2:Y:S03]  /*b420*/  SYNCS.PHASECHK.TRANS64.TRYWAIT P2, [R9+URZ+0x13a00], R20 ;  /* 0x013a0014090075a7 */ /* 0x0002a6000804017f */
[----:B--2---:R-:W-:Y:S05]  /*b430*/  @!P2 NANOSLEEP.SYNCS 0x989680 ;  /* 0x009896800000a95d */ /* 0x004fea0003900000 */
[----:B------:R-:W2:Y:S02]  /*b440*/  @!P2 SYNCS.PHASECHK.TRANS64 P2, [R9+URZ+0x13a00], R20 ;  /* 0x013a00140900a5a7 */ /* 0x000ea4000804007f */
[----:B--2---:R-:W-:Y:S05]  /*b450*/  @!P2 BRA `(.L_x_43) ;  /* 0xfffffffc00eca947 */ /* 0x004fea000383ffff */
[----:B------:R-:W-:Y:S05]  /*b460*/  BRA `(.L_x_42) ;  /* 0xffffffb800287947 */ /* 0x000fea000383ffff */
.L_x_63:
[----:B-1----:R-:W-:-:S04]  /*b470*/  MOV R3, UR24 ;  /* 0x0000001800037c02 */ /* 0x002fc80008000f00 */
[----:B------:R1:W2:Y:S03]  /*b480*/  SYNCS.PHASECHK.TRANS64.TRYWAIT P1, [R3+URZ+0x8], R0 ;  /* 0x00000800030075a7 */ /* 0x0002a6000802017f */
[----:B--2---:R-:W-:Y:S05]  /*b490*/  @!P1 NANOSLEEP.SYNCS 0x989680 ;  /* 0x009896800000995d */ /* 0x004fea0003900000 */
[----:B------:R-:W2:Y:S02]  /*b4a0*/  @!P1 SYNCS.PHASECHK.TRANS64 P1, [R3+URZ+0x8], R0 ;  /* 0x00000800030095a7 */ /* 0x000ea4000802007f */
[----:B--2---:R-:W-:Y:S05]  /*b4b0*/  @!P1 BRA `(.L_x_63) ;  /* 0xfffffffc00ec9947 */ /* 0x004fea000383ffff */
[----:B------:R-:W-:Y:S05]  /*b4c0*/  BRA `(.L_x_133) ;  /* 0xffffffc800787947 */ /* 0x000fea000383ffff */
.L_x_84:
[----:B------:R-:W-:Y:S01]  /*b4d0*/  BSSY B1, `(.L_x_134) ;  /* 0x0000006000017945 */ /* 0x000fe20003800000 */
[----:B------:R-:W-:-:S07]  /*b4e0*/  IMAD.MOV.U32 R15, RZ, RZ, -0x1 ;  /* 0xffffffffff0f7424 */ /* 0x000fce00078e00ff */
[----:B------:R-:W-:Y:S05]  /*b4f0*/  WARPSYNC.COLLECTIVE R15, `(.L_x_135) ;  /* 0x000000000f0c7348 */ /* 0x000fea0003c00000 */
[----:B------:R-:W-:Y:S02]  /*b500*/  ELECT P6, UR62, PT ;  /* 0x00000000003e782f */ /* 0x000fe400038c0000 */
[----:B------:R-:W-:Y:S01]  /*b510*/  MOV R14, UR62 ;  /* 0x0000003e000e7c02 */ /* 0x000fe20008000f00 */
[----:B------:R-:W-:Y:S10]  /*b520*/  ENDCOLLECTIVE ;  /* 0x000000000000791b */ /* 0x000ff40003800000 */
.L_x_135:
[----:B------:R-:W-:Y:S05]  /*b530*/  BSYNC B1 ;  /* 0x0000000000017941 */ /* 0x000fea0003800000 */
.L_x_134:
[----:B------:R-:W-:Y:S05]  /*b540*/  BRA `(.L_x_136) ;  /* 0xffffffdc00e87947 */ /* 0x000fea000383ffff */
.L_x_87:
[----:B-1----:R1:W2:Y:S02]  /*b550*/  SYNCS.PHASECHK.TRANS64.TRYWAIT P2, [R7+URZ+0x13a60], R6 ;  /* 0x013a6006070075a7 */ /* 0x0022a4000804017f */
[----:B--2---:R-:W-:Y:S05]  /*b560*/  @!P2 NANOSLEEP.SYNCS 0x989680 ;  /* 0x009896800000a95d */ /* 0x004fea0003900000 */
[----:B------:R-:W2:Y:S02]  /*b570*/  @!P2 SYNCS.PHASECHK.TRANS64 P2, [R7+URZ+0x13a60], R6 ;  /* 0x013a60060700a5a7 */ /* 0x000ea4000804007f */
[----:B--2---:R-:W-:Y:S05]  /*b580*/  @!P2 BRA `(.L_x_87) ;  /* 0xfffffffc00f0a947 */ /* 0x004fea000383ffff */
[----:B------:R-:W-:Y:S05]  /*b590*/  BRA `(.L_x_137) ;  /* 0xffffffe000087947 */ /* 0x000fea000383ffff */
.L_x_92:
[----:B-1----:R1:W2:Y:S02]  /*b5a0*/  SYNCS.PHASECHK.TRANS64.TRYWAIT P2, [R7+URZ+0x13ab0], R4 ;  /* 0x013ab004070075a7 */ /* 0x0022a4000804017f */
[----:B--2---:R-:W-:Y:S05]  /*b5b0*/  @!P2 NANOSLEEP.SYNCS 0x989680 ;  /* 0x009896800000a95d */ /* 0x004fea0003900000 */
[----:B------:R-:W2:Y:S02]  /*b5c0*/  @!P2 SYNCS.PHASECHK.TRANS64 P2, [R7+URZ+0x13ab0], R4 ;  /* 0x013ab0040700a5a7 */ /* 0x000ea4000804007f */
[----:B--2---:R-:W-:Y:S05]  /*b5d0*/  @!P2 BRA `(.L_x_92) ;  /* 0xfffffffc00f0a947 */ /* 0x004fea000383ffff */
[----:B------:R-:W-:Y:S05]  /*b5e0*/  BRA `(.L_x_91) ;  /* 0xffffffe000ec7947 */ /* 0x000fea000383ffff */
.L_x_95:
[----:B-1----:R1:W2:Y:S02]  /*b5f0*/  SYNCS.PHASECHK.TRANS64.TRYWAIT P2, [R4+URZ+0x13a60], R9 ;  /* 0x013a6009040075a7 */ /* 0x0022a4000804017f */
[----:B--2---:R-:W-:Y:S05]  /*b600*/  @!P2 NANOSLEEP.SYNCS 0x989680 ;  /* 0x009896800000a95d */ /* 0x004fea0003900000 */
[----:B------:R-:W2:Y:S02]  /*b610*/  @!P2 SYNCS.PHASECHK.TRANS64 P2, [R4+URZ+0x13a60], R9 ;  /* 0x013a60090400a5a7 */ /* 0x000ea4000804007f */
[----:B--2---:R-:W-:Y:S05]  /*b620*/  @!P2 BRA `(.L_x_95) ;  /* 0xfffffffc00f0a947 */ /* 0x004fea000383ffff */
[----:B------:R-:W-:Y:S05]  /*b630*/  BRA `(.L_x_138) ;  /* 0xffffffe400007947 */ /* 0x000fea000383ffff */
.L_x_100:
[----:B------:R-:W-:Y:S01]  /*b640*/  BSSY B1, `(.L_x_139) ;  /* 0x0000006000017945 */ /* 0x000fe20003800000 */
[----:B------:R-:W-:-:S07]  /*b650*/  MOV R15, 0xffffffff ;  /* 0xffffffff000f7802 */ /* 0x000fce0000000f00 */
[----:B------:R-:W-:Y:S05]  /*b660*/  WARPSYNC.COLLECTIVE R15, `(.L_x_140) ;  /* 0x000000000f0c7348 */ /* 0x000fea0003c00000 */
[----:B------:R-:W-:Y:S02]  /*b670*/  ELECT P6, UR62, PT ;  /* 0x00000000003e782f */ /* 0x000fe400038c0000 */
[----:B------:R-:W-:Y:S01]  /*b680*/  MOV R14, UR62 ;  /* 0x0000003e000e7c02 */ /* 0x000fe20008000f00 */
[----:B------:R-:W-:Y:S10]  /*b690*/  ENDCOLLECTIVE ;  /* 0x000000000000791b */ /* 0x000ff40003800000 */
.L_x_140:
[----:B------:R-:W-:Y:S05]  /*b6a0*/  BSYNC B1 ;  /* 0x0000000000017941 */ /* 0x000fea0003800000 */
.L_x_139:
[----:B------:R-:W-:Y:S05]  /*b6b0*/  BRA `(.L_x_141) ;  /* 0xffffffe800647947 */ /* 0x000fea000383ffff */
.L_x_103:
[----:B-1----:R1:W2:Y:S02]  /*b6c0*/  SYNCS.PHASECHK.TRANS64.TRYWAIT P4, [R8+URZ+0x13a28], R7 ;  /* 0x013a2807080075a7 */ /* 0x0022a4000808017f */
[----:B--2---:R-:W-:Y:S05]  /*b6d0*/  @!P4 NANOSLEEP.SYNCS 0x989680 ;  /* 0x009896800000c95d */ /* 0x004fea0003900000 */
[----:B------:R-:W2:Y:S02]  /*b6e0*/  @!P4 SYNCS.PHASECHK.TRANS64 P4, [R8+URZ+0x13a28], R7 ;  /* 0x013a28070800c5a7 */ /* 0x000ea4000808007f */
[----:B--2---:R-:W-:Y:S05]  /*b6f0*/  @!P4 BRA `(.L_x_103) ;  /* 0xfffffffc00f0c947 */ /* 0x004fea000383ffff */
[----:B------:R-:W-:Y:S05]  /*b700*/  BRA `(.L_x_142) ;  /* 0xffffffe8007c7947 */ /* 0x000fea000383ffff */
.L_x_108:
[----:B-1----:R1:W2:Y:S02]  /*b710*/  SYNCS.PHASECHK.TRANS64.TRYWAIT P4, [R4+URZ+0x13ab0], R7 ;  /* 0x013ab007040075a7 */ /* 0x0022a4000808017f */
[----:B--2---:R-:W-:Y:S05]  /*b720*/  @!P4 NANOSLEEP.SYNCS 0x989680 ;  /* 0x009896800000c95d */ /* 0x004fea0003900000 */
[----:B------:R-:W2:Y:S02]  /*b730*/  @!P4 SYNCS.PHASECHK.TRANS64 P4, [R4+URZ+0x13ab0], R7 ;  /* 0x013ab0070400c5a7 */ /* 0x000ea4000808007f */
[----:B--2---:R-:W-:Y:S05]  /*b740*/  @!P4 BRA `(.L_x_108) ;  /* 0xfffffffc00f0c947 */ /* 0x004fea000383ffff */
[----:B------:R-:W-:Y:S05]  /*b750*/  BRA `(.L_x_107) ;  /* 0xffffffec00587947 */ /* 0x000fea000383ffff */
.L_x_111:
[----:B-1----:R1:W2:Y:S02]  /*b760*/  SYNCS.PHASECHK.TRANS64.TRYWAIT P3, [R7+URZ+0x13a28], R8 ;  /* 0x013a2808070075a7 */ /* 0x0022a4000806017f */
[----:B--2---:R-:W-:Y:S05]  /*b770*/  @!P3 NANOSLEEP.SYNCS 0x989680 ;  /* 0x009896800000b95d */ /* 0x004fea0003900000 */
[----:B------:R-:W2:Y:S02]  /*b780*/  @!P3 SYNCS.PHASECHK.TRANS64 P3, [R7+URZ+0x13a28], R8 ;  /* 0x013a28080700b5a7 */ /* 0x000ea4000806007f */
[----:B--2---:R-:W-:Y:S05]  /*b790*/  @!P3 BRA `(.L_x_111) ;  /* 0xfffffffc00f0b947 */ /* 0x004fea000383ffff */
[----:B------:R-:W-:Y:S05]  /*b7a0*/  BRA `(.L_x_143) ;  /* 0xffffffec00707947 */ /* 0x000fea000383ffff */
.L_x_117:
[----:B-1----:R1:W2:Y:S02]  /*b7b0*/  SYNCS.PHASECHK.TRANS64.TRYWAIT P3, [R7+URZ+0x13a28], R8 ;  /* 0x013a2808070075a7 */ /* 0x0022a4000806017f */
[----:B--2---:R-:W-:Y:S05]  /*b7c0*/  @!P3 NANOSLEEP.SYNCS 0x989680 ;  /* 0x009896800000b95d */ /* 0x004fea0003900000 */
[----:B------:R-:W2:Y:S02]  /*b7d0*/  @!P3 SYNCS.PHASECHK.TRANS64 P3, [R7+URZ+0x13a28], R8 ;  /* 0x013a28080700b5a7 */ /* 0x000ea4000806007f */
[----:B--2---:R-:W-:Y:S05]  /*b7e0*/  @!P3 BRA `(.L_x_117) ;  /* 0xfffffffc00f0b947 */ /* 0x004fea000383ffff */
[----:B------:R-:W-:Y:S05]  /*b7f0*/  BRA `(.L_x_144) ;  /* 0xfffffff0006c7947 */ /* 0x000fea000383ffff */
.L_x_122:
[----:B-1----:R1:W2:Y:S02]  /*b800*/  SYNCS.PHASECHK.TRANS64.TRYWAIT P3, [R7+URZ+0x13a28], R8 ;  /* 0x013a2808070075a7 */ /* 0x0022a4000806017f */
[----:B--2---:R-:W-:Y:S05]  /*b810*/  @!P3 NANOSLEEP.SYNCS 0x989680 ;  /* 0x009896800000b95d */ /* 0x004fea0003900000 */
[----:B------:R-:W2:Y:S02]  /*b820*/  @!P3 SYNCS.PHASECHK.TRANS64 P3, [R7+URZ+0x13a28], R8 ;  /* 0x013a28080700b5a7 */ /* 0x000ea4000806007f */
[----:B--2---:R-:W-:Y:S05]  /*b830*/  @!P3 BRA `(.L_x_122) ;  /* 0xfffffffc00f0b947 */ /* 0x004fea000383ffff */
[----:B------:R-:W-:Y:S05]  /*b840*/  BRA `(.L_x_145) ;  /* 0xfffffff4004c7947 */ /* 0x000fea000383ffff */
        .weak           $__internal_0_$__cuda_sm20_rcp_rn_f32_slowpath
        .type           $__internal_0_$__cuda_sm20_rcp_rn_f32_slowpath,@function
        .size           $__internal_0_$__cuda_sm20_rcp_rn_f32_slowpath,(.L_x_151 - $__internal_0_$__cuda_sm20_rcp_rn_f32_slowpath)
$__internal_0_$__cuda_sm20_rcp_rn_f32_slowpath:
[----:B------:R-:W-:Y:S01]  /*b850*/  IMAD.SHL.U32 R0, R3, 0x2, RZ ;  /* 0x0000000203007824 */ /* 0x000fe200078e00ff */
[----:B------:R-:W-:Y:S04]  /*b860*/  BSSY B2, `(.L_x_146) ;  /* 0x0000030000027945 */ /* 0x000fe80003800000 */
[----:B------:R-:W-:-:S04]  /*b870*/  SHF.R.U32.HI R21, RZ, 0x18, R0 ;  /* 0x00000018ff157819 */ /* 0x000fc80000011600 */
[----:B------:R-:W-:-:S13]  /*b880*/  ISETP.NE.U32.AND P0, PT, R21, RZ, PT ;  /* 0x000000ff1500720c */ /* 0x000fda0003f05070 */
[----:B------:R-:W-:Y:S05]  /*b890*/  @P0 BRA `(.L_x_147) ;  /* 0x0000000000280947 */ /* 0x000fea0003800000 */
[----:B------:R-:W-:-:S04]  /*b8a0*/  SHF.L.U32 R0, R3, 0x1, RZ ;  /* 0x0000000103007819 */ /* 0x000fc800000006ff */
[----:B------:R-:W-:-:S13]  /*b8b0*/  ISETP.NE.AND P0, PT, R0, RZ, PT ;  /* 0x000000ff0000720c */ /* 0x000fda0003f05270 */
[----:B------:R-:W-:Y:S01]  /*b8c0*/  @P0 FFMA R7, R3, 1.84467440737095516160e+19, RZ ;  /* 0x5f80000003070823 */ /* 0x000fe200000000ff */
[----:B------:R-:W-:Y:S08]  /*b8d0*/  @!P0 MUFU.RCP R6, R3 ;  /* 0x0000000300068308 */ /* 0x000ff00000001000 */
[----:B------:R-:W1:Y:S02]  /*b8e0*/  @P0 MUFU.RCP R0, R7 ;  /* 0x0000000700000308 */ /* 0x000e640000001000 */
[----:B-1----:R-:W-:-:S04]  /*b8f0*/  @P0 FFMA R12, R7, R0, -1 ;  /* 0xbf800000070c0423 */ /* 0x002fc80000000000 */
[----:B------:R-:W-:-:S04]  /*b900*/  @P0 FADD.FTZ R13, -R12, -RZ ;  /* 0x800000ff0c0d0221 */ /* 0x000fc80000010100 */
[----:B------:R-:W-:-:S04]  /*b910*/  @P0 FFMA R0, R0, R13, R0 ;  /* 0x0000000d00000223 */ /* 0x000fc80000000000 */
[----:B------:R-:W-:Y:S01]  /*b920*/  @P0 FFMA R6, R0, 1.84467440737095516160e+19, RZ ;  /* 0x5f80000000060823 */ /* 0x000fe200000000ff */
[----:B------:R-:W-:Y:S06]  /*b930*/  BRA `(.L_x_148) ;  /* 0x0000000000887947 */ /* 0x000fec0003800000 */
.L_x_147:
[----:B------:R-:W-:-:S05]  /*b940*/  VIADD R24, R21, 0xffffff03 ;  /* 0xffffff0315187836 */ /* 0x000fca0000000000 */
[----:B------:R-:W-:-:S13]  /*b950*/  ISETP.GT.U32.AND P0, PT, R24, 0x1, PT ;  /* 0x000000011800780c */ /* 0x000fda0003f04070 */
[----:B------:R-:W-:Y:S05]  /*b960*/  @P0 BRA `(.L_x_149) ;  /* 0x0000000000780947 */ /* 0x000fea0003800000 */
[----:B------:R-:W-:Y:S02]  /*b970*/  LOP3.LUT R0, R3, 0x7fffff, RZ, 0xc0, !PT ;  /* 0x007fffff03007812 */ /* 0x000fe400078ec0ff */
[----:B------:R-:W-:Y:S02]  /*b980*/  MOV R13, 0x3 ;  /* 0x00000003000d7802 */ /* 0x000fe40000000f00 */
[----:B------:R-:W-:Y:S02]  /*b990*/  LOP3.LUT R0, R0, 0x3f800000, RZ, 0xfc, !PT ;  /* 0x3f80000000007812 */ /* 0x000fe400078efcff */
[----:B------:R-:W-:Y:S02]  /*b9a0*/  SHF.L.U32 R13, R13, R24, RZ ;  /* 0x000000180d0d7219 */ /* 0x000fe400000006ff */
[----:B------:R-:W1:Y:S02]  /*b9b0*/  MUFU.RCP R7, R0 ;  /* 0x0000000000077308 */ /* 0x000e640000001000 */
[----:B-1----:R-:W-:-:S04]  /*b9c0*/  FFMA R6, R0, R7, -1 ;  /* 0xbf80000000067423 */ /* 0x002fc80000000007 */
[----:B------:R-:W-:-:S04]  /*b9d0*/  FADD.FTZ R6, -R6, -RZ ;  /* 0x800000ff06067221 */ /* 0x000fc80000010100 */
[CCC-:B------:R-:W-:Y:S01]  /*b9e0*/  FFMA.RM R12, R7.reuse, R6.reuse, R7.reuse ;  /* 0x00000006070c7223 */ /* 0x1c0fe20000004007 */
[----:B------:R-:W-:-:S04]  /*b9f0*/  FFMA.RP R7, R7, R6, R7 ;  /* 0x0000000607077223 */ /* 0x000fc80000008007 */
[C---:B------:R-:W-:Y:S02]  /*ba00*/  LOP3.LUT R6, R12.reuse, 0x7fffff, RZ, 0xc0, !PT ;  /* 0x007fffff0c067812 */ /* 0x040fe400078ec0ff */
[----:B------:R-:W-:Y:S02]  /*ba10*/  FSETP.NEU.FTZ.AND P0, PT, R12, R7, PT ;  /* 0x000000070c00720b */ /* 0x000fe40003f1d000 */
[----:B------:R-:W-:Y:S02]  /*ba20*/  LOP3.LUT R6, R6, 0x800000, RZ, 0xfc, !PT ;  /* 0x0080000006067812 */ /* 0x000fe400078efcff */
[----:B------:R-:W-:Y:S02]  /*ba30*/  SEL R7, RZ, 0xffffffff, !P0 ;  /* 0xffffffffff077807 */ /* 0x000fe40004000000 */
[----:B------:R-:W-:-:S03]  /*ba40*/  LOP3.LUT R13, R13, R6, RZ, 0xc0, !PT ;  /* 0x000000060d0d7212 */ /* 0x000fc600078ec0ff */
[----:B------:R-:W-:Y:S01]  /*ba50*/  IMAD.MOV R7, RZ, RZ, -R7 ;  /* 0x000000ffff077224 */ /* 0x000fe200078e0a07 */
[----:B------:R-:W-:-:S04]  /*ba60*/  SHF.R.U32.HI R13, RZ, R24, R13 ;  /* 0x00000018ff0d7219 */ /* 0x000fc8000001160d */
[--C-:B------:R-:W-:Y:S01]  /*ba70*/  LOP3.LUT P1, RZ, R7, R24, R6.reuse, 0xf8, !PT ;  /* 0x0000001807ff7212 */ /* 0x100fe2000782f806 */
[----:B------:R-:W-:Y:S01]  /*ba80*/  VIADD R7, R21, 0xffffff04 ;  /* 0xffffff0415077836 */ /* 0x000fe20000000000 */
[C---:B------:R-:W-:Y:S02]  /*ba90*/  LOP3.LUT P0, RZ, R13.reuse, 0x1, RZ, 0xc0, !PT ;  /* 0x000000010dff7812 */ /* 0x040fe4000780c0ff */
[----:B------:R-:W-:Y:S02]  /*baa0*/  LOP3.LUT P2, RZ, R13, 0x2, RZ, 0xc0, !PT ;  /* 0x000000020dff7812 */ /* 0x000fe4000784c0ff */
[----:B------:R-:W-:Y:S02]  /*bab0*/  SHF.R.U32.HI R6, RZ, R7, R6 ;  /* 0x00000007ff067219 */ /* 0x000fe40000011606 */
[----:B------:R-:W-:Y:S02]  /*bac0*/  PLOP3.LUT P0, PT, P0, P1, P2, 0xe0, 0x0 ;  /* 0x000000000000781c */ /* 0x000fe40000703c20 */
[----:B------:R-:W-:-:S02]  /*bad0*/  LOP3.LUT P1, RZ, R3, 0x7fffff, RZ, 0xc0, !PT ;  /* 0x007fffff03ff7812 */ /* 0x000fc4000782c0ff */
[----:B------:R-:W-:-:S04]  /*bae0*/  SEL R0, RZ, 0x1, !P0 ;  /* 0x00000001ff007807 */ /* 0x000fc80004000000 */
[----:B------:R-:W-:-:S04]  /*baf0*/  IADD3 R0, -R0, RZ, RZ ;  /* 0x000000ff00007210 */ /* 0x000fc80007ffe1ff */
[----:B------:R-:W-:-:S13]  /*bb00*/  ISETP.GE.AND P0, PT, R0, RZ, PT ;  /* 0x000000ff0000720c */ /* 0x000fda0003f06270 */
[----:B------:R-:W-:-:S05]  /*bb10*/  @!P0 IADD3 R6, R6, 0x1, RZ ;  /* 0x0000000106068810 */ /* 0x000fca0007ffe0ff */
[----:B------:R-:W-:-:S05]  /*bb20*/  @!P1 IMAD.SHL.U32 R6, R6, 0x2, RZ ;  /* 0x0000000206069824 */ /* 0x000fca00078e00ff */
[----:B------:R-:W-:Y:S01]  /*bb30*/  LOP3.LUT R6, R6, 0x80000000, R3, 0xf8, !PT ;  /* 0x8000000006067812 */ /* 0x000fe200078ef803 */
[----:B------:R-:W-:Y:S06]  /*bb40*/  BRA `(.L_x_148) ;  /* 0x0000000000047947 */ /* 0x000fec0003800000 */
.L_x_149:
[----:B------:R1:W2:Y:S02]  /*bb50*/  MUFU.RCP R6, R3 ;  /* 0x0000000300067308 */ /* 0x0002a40000001000 */
.L_x_148:
[----:B------:R-:W-:Y:S05]  /*bb60*/  BSYNC B2 ;  /* 0x0000000000027941 */ /* 0x000fea0003800000 */
.L_x_146:
[----:B--2---:R-:W-:Y:S01]  /*bb70*/  MOV R0, R6 ;  /* 0x0000000600007202 */ /* 0x004fe20000000f00 */
[----:B------:R-:W-:Y:S01]  /*bb80*/  IMAD.MOV.U32 R6, RZ, RZ, R14 ;  /* 0x000000ffff067224 */ /* 0x000fe200078e000e */
[----:B------:R-:W-:-:S04]  /*bb90*/  MOV R7, 0x0 ;  /* 0x0000000000077802 */ /* 0x000fc80000000f00 */
[----:B-1----:R-:W-:Y:S05]  /*bba0*/  RET.REL.NODEC R6 `(_ZN7cutlass13device_kernelINS_4fmha6kernel28FmhaKernelTmaWarpSpecializedINS1_10collective30FmhaMainloopTmaWarpSpecializedINS_10bfloat16_tEffN4cute5tupleIJNS7_1CILi128EEENS9_ILi64EEENS9_ILi80EEEEEENS8_IJiNS9_ILi1EEENS8_IJiiEEEEEESG_SG_NS4_14ResidualFusionEJNS2_6OptionILNS2_3TagE0ENS9_ILb1EEEEENSI_ILSJ_2ESK_EEEEENS4_15FmhaFwdEpilogueIS6_fNS8_IJSB_SC_SB_EEEEENS2_23PersistentTileSchedulerEJSL_SM_EEEEEvNT_6ParamsE) ;  /* 0xffffff4406147950 */ /* 0x002fea0003c3ffff */
.L_x_150:
[----:B------:R-:W-:-:S00]  /*bbb0*/  BRA `(.L_x_150) ;  /* 0xfffffffc00fc7947 */ /* 0x000fc0000383ffff */
[----:B------:R-:W-:-:S00]  /*bbc0*/  NOP ;  /* 0x0000000000007918 */ /* 0x000fc00000000000 */
        /* <DEDUP_REMOVED lines=11> */
.L_x_151:


//--------------------- .nv.global.init           --------------------------
	.section	.nv.global.init,"aw",@progbits
.nv.global.init:
	.type		$str$24,@object
	.size		$str$24,($str$25 - $str$24)
$str$24:
        /*0000*/ 	.byte	0x28, 0x61, 0x64, 0x64, 0x72, 0x65, 0x73, 0x73, 0x20, 0x26, 0x20, 0x6d, 0x61, 0x73, 0x6b, 0x29
        /*0010*/ 	.byte	0x20, 0x3d, 0x3d, 0x20, 0x30, 0x00
	.type		$str$25,@object
	.size		$str$25,(__unnamed_1 - $str$25)
$str$25:
        /*0016*/ 	.byte	0x2f, 0x74, 0x6d, 0x70, 0x2f, 0x63, 0x75, 0x74, 0x6c, 0x61, 0x73, 0x73, 0x5f, 0x73, 0x77, 0x65
        /*0026*/ 	.byte	0x65, 0x70, 0x5f, 0x73, 0x72, 0x63, 0x2f, 0x69, 0x6e, 0x63, 0x6c, 0x75, 0x64, 0x65, 0x2f, 0x63
        /*0036*/ 	.byte	0x75, 0x74, 0x65, 0x2f, 0x70, 0x6f, 0x69, 0x6e, 0x74, 0x65, 0x72, 0x5f, 0x66, 0x6c, 0x61, 0x67
        /*0046*/ 	.byte	0x67, 0x65, 0x64, 0x2e, 0x68, 0x70, 0x70, 0x00
	.type		__unnamed_1,@object
	.size		__unnamed_1,(__unnamed_2 - __unnamed_1)
__unnamed_1:
        /*004e*/ 	.byte	0x61, 0x75, 0x74, 0x6f, 0x20, 0x63, 0x75, 0x74, 0x65, 0x3a, 0x3a, 0x61, 0x73, 0x5f, 0x70, 0x6f
        /* <DEDUP_REMOVED lines=27> */
        /*020e*/ 	.byte	0x31, 0x30, 0x32, 0x34, 0x3e, 0x3e, 0x3e, 0x3e, 0x3e, 0x5d, 0x00
	.type		__unnamed_2,@object
	.size		__unnamed_2,(.L_1 - __unnamed_2)
__unnamed_2:
        /* <DEDUP_REMOVED lines=29> */
.L_1:


//--------------------- .nv.shared._ZN7cutlass13device_kernelINS_4fmha6kernel28FmhaKernelTmaWarpSpecializedINS1_10collective30FmhaMainloopTmaWarpSpecializedINS_10bfloat16_tEffN4cute5tupleIJNS7_1CILi128EEENS9_ILi64EEENS9_ILi80EEEEEENS8_IJiNS9_ILi1EEENS8_IJiiEEEEEESG_SG_NS4_14ResidualFusionEJNS2_6OptionILNS2_3TagE0ENS9_ILb1EEEEENSI_ILSJ_2ESK_EEEEENS4_15FmhaFwdEpilogueIS6_fNS8_IJSB_SC_SB_EEEEENS2_23PersistentTileSchedulerEJSL_SM_EEEEEvNT_6ParamsE --------------------------
	.section	.nv.shared._ZN7cutlass13device_kernelINS_4fmha6kernel28FmhaKernelTmaWarpSpecializedINS1_10collective30FmhaMainloopTmaWarpSpecializedINS_10bfloat16_tEffN4cute5tupleIJNS7_1CILi128EEENS9_ILi64EEENS9_ILi80EEEEEENS8_IJiNS9_ILi1EEENS8_IJiiEEEEEESG_SG_NS4_14ResidualFusionEJNS2_6OptionILNS2_3TagE0ENS9_ILb1EEEEENSI_ILSJ_2ESK_EEEEENS4_15FmhaFwdEpilogueIS6_fNS8_IJSB_SC_SB_EEEEENS2_23PersistentTileSchedulerEJSL_SM_EEEEEvNT_6ParamsE,"aw",@nobits
	.sectionflags	@""
	.align	16
	.zero		1024


//--------------------- .nv.shared.reserved.0     --------------------------
	.section	.nv.shared.reserved.0,"aw",@nobits
	.weak		__nv_reservedSMEM_offset_0_alias
	.size		__nv_reservedSMEM_offset_0_alias, 0, 0
	.other		__nv_reservedSMEM_offset_0_alias,@"STO_CUDA_RESERVED_SHARED STV_DEFAULT"
__nv_reservedSMEM_offset_0_alias:
	.zero		0


//--------------------- .nv.global                --------------------------
	.section	.nv.global,"aw",@nobits
.nv.global:
	.type		_ZN39_INTERNAL_0b707d5d_4_k_cu_45a2b416_34854cute1_E,@object
	.size		_ZN39_INTERNAL_0b707d5d_4_k_cu_45a2b416_34854cute1_E,(_ZN39_INTERNAL_0b707d5d_4_k_cu_45a2b416_34854cuda3std3__45__cpo6cbeginE - _ZN39_INTERNAL_0b707d5d_4_k_cu_45a2b416_34854cute1_E)
_ZN39_INTERNAL_0b707d5d_4_k_cu_45a2b416_34854cute1_E:
	.zero		1
	.type		_ZN39_INTERNAL_0b707d5d_4_k_cu_45a2b416_34854cuda3std3__45__cpo6cbeginE,@object
	.size		_ZN39_INTERNAL_0b707d5d_4_k_cu_45a2b416_34854cuda3std3__45__cpo6cbeginE,(_ZN39_INTERNAL_0b707d5d_4_k_cu_45a2b416_34854cuda3std3__48in_placeE - _ZN39_INTERNAL_0b707d5d_4_k_cu_45a2b416_34854cuda3std3__45__cpo6cbeginE)
_ZN39_INTERNAL_0b707d5d_4_k_cu_45a2b416_34854cuda3std3__45__cpo6cbeginE:
	.zero		1
	.type		_ZN39_INTERNAL_0b707d5d_4_k_cu_45a2b416_34854cuda3std3__48in_placeE,@object
	.size		_ZN39_INTERNAL_0b707d5d_4_k_cu_45a2b416_34854cuda3std3__48in_placeE,(_ZN39_INTERNAL_0b707d5d_4_k_cu_45a2b416_34854cuda3std6ranges3__45__cpo9iter_moveE - _ZN39_INTERNAL_0b707d5d_4_k_cu_45a2b416_34854cuda3std3__48in_placeE)
_ZN39_INTERNAL_0b707d5d_4_k_cu_45a2b416_34854cuda3std3__48in_placeE:
	.zero		1
	.type		_ZN39_INTERNAL_0b707d5d_4_k_cu_45a2b416_34854cuda3std6ranges3__45__cpo9iter_moveE,@object
	.size		_ZN39_INTERNAL_0b707d5d_4_k_cu_45a2b416_34854cuda3std6ranges3__45__cpo9iter_moveE,(_ZN39_INTERNAL_0b707d5d_4_k_cu_45a2b416_34854cuda3std3__45__cpo5beginE - _ZN39_INTERNAL_0b707d5d_4_k_cu_45a2b416_34854cuda3std6ranges3__45__cpo9iter_moveE)
_ZN39_INTERNAL_0b707d5d_4_k_cu_45a2b416_34854cuda3std6ranges3__45__cpo9iter_moveE:
	.zero		1
	.type		_ZN39_INTERNAL_0b707d5d_4_k_cu_45a2b416_34854cuda3std3__45__cpo5beginE,@object
	.size		_ZN39_INTERNAL_0b707d5d_4_k_cu_45a2b416_34854cuda3std3__45__cpo5beginE,(_ZN39_INTERNAL_0b707d5d_4_k_cu_45a2b416_34854cuda3std3__441_GLOBAL__N__0b707d5d_4_k_cu_45a2b416_34856ignoreE - _ZN39_INTERNAL_0b707d5d_4_k_cu_45a2b416_34854cuda3std3__45__cpo5beginE)
_ZN39_INTERNAL_0b707d5d_4_k_cu_45a2b416_34854cuda3std3__45__cpo5beginE:
	.zero		1
	.type		_ZN39_INTERNAL_0b707d5d_4_k_cu_45a2b416_34854cuda3std3__441_GLOBAL__N__0b707d5d_4_k_cu_45a2b416_34856ignoreE,@object
	.size		_ZN39_INTERNAL_0b707d5d_4_k_cu_45a2b416_34854cuda3std3__441_GLOBAL__N__0b707d5d_4_k_cu_45a2b416_34856ignoreE,(_ZN39_INTERNAL_0b707d5d_4_k_cu_45a2b416_34854cute7productE - _ZN39_INTERNAL_0b707d5d_4_k_cu_45a2b416_34854cuda3std3__441_GLOBAL__N__0b707d5d_4_k_cu_45a2b416_34856ignoreE)
_ZN39_INTERNAL_0b707d5d_4_k_cu_45a2b416_34854cuda3std3__441_GLOBAL__N__0b707d5d_4_k_cu_45a2b416_34856ignoreE:
	.zero		1
	.type		_ZN39_INTERNAL_0b707d5d_4_k_cu_45a2b416_34854cute7productE,@object
	.size		_ZN39_INTERNAL_0b707d5d_4_k_cu_45a2b416_34854cute7productE,(_ZN39_INTERNAL_0b707d5d_4_k_cu_45a2b416_34854cuda3std3__45__cpo3endE - _ZN39_INTERNAL_0b707d5d_4_k_cu_45a2b416_34854cute7productE)
_ZN39_INTERNAL_0b707d5d_4_k_cu_45a2b416_34854cute7productE:
	.zero		1
	.type		_ZN39_INTERNAL_0b707d5d_4_k_cu_45a2b416_34854cuda3std3__45__cpo3endE,@object
	.size		_ZN39_INTERNAL_0b707d5d_4_k_cu_45a2b416_34854cuda3std3__45__cpo3endE,(_ZN39_INTERNAL_0b707d5d_4_k_cu_45a2b416_34854cuda3std3__419piecewise_constructE - _ZN39_INTERNAL_0b707d5d_4_k_cu_45a2b416_34854cuda3std3__45__cpo3endE)
_ZN39_INTERNAL_0b707d5d_4_k_cu_45a2b416_34854cuda3std3__45__cpo3endE:
	.zero		1
	.type		_ZN39_INTERNAL_0b707d5d_4_k_cu_45a2b416_34854cuda3std3__419piecewise_constructE,@object
	.size		_ZN39_INTERNAL_0b707d5d_4_k_cu_45a2b416_34854cuda3std3__419piecewise_constructE,(_ZN39_INTERNAL_0b707d5d_4_k_cu_45a2b416_34854cuda3std3__45__cpo4cendE - _ZN39_INTERNAL_0b707d5d_4_k_cu_45a2b416_34854cuda3std3__419piecewise_constructE)
_ZN39_INTERNAL_0b707d5d_4_k_cu_45a2b416_34854cuda3std3__419piecewise_constructE:
	.zero		1
	.type		_ZN39_INTERNAL_0b707d5d_4_k_cu_45a2b416_34854cuda3std3__45__cpo4cendE,@object
	.size		_ZN39_INTERNAL_0b707d5d_4_k_cu_45a2b416_34854cuda3std3__45__cpo4cendE,(_ZN39_INTERNAL_0b707d5d_4_k_cu_45a2b416_34854cuda3std6ranges3__45__cpo4swapE - _ZN39_INTERNAL_0b707d5d_4_k_cu_45a2b416_34854cuda3std3__45__cpo4cendE)
_ZN39_INTERNAL_0b707d5d_4_k_cu_45a2b416_34854cuda3std3__45__cpo4cendE:
	.zero		1
	.type		_ZN39_INTERNAL_0b707d5d_4_k_cu_45a2b416_34854cuda3std6ranges3__45__cpo4swapE,@object
	.size		_ZN39_INTERNAL_0b707d5d_4_k_cu_45a2b416_34854cuda3std6ranges3__45__cpo4swapE,(.L_9 - _ZN39_INTERNAL_0b707d5d_4_k_cu_45a2b416_34854cuda3std6ranges3__45__cpo4swapE)
_ZN39_INTERNAL_0b707d5d_4_k_cu_45a2b416_34854cuda3std6ranges3__45__cpo4swapE:
	.zero		1
.L_9:


//--------------------- .nv.constant0._ZN7cutlass13device_kernelINS_4fmha6kernel28FmhaKernelTmaWarpSpecializedINS1_10collective30FmhaMainloopTmaWarpSpecializedINS_10bfloat16_tEffN4cute5tupleIJNS7_1CILi128EEENS9_ILi64EEENS9_ILi80EEEEEENS8_IJiNS9_ILi1EEENS8_IJiiEEEEEESG_SG_NS4_14ResidualFusionEJNS2_6OptionILNS2_3TagE0ENS9_ILb1EEEEENSI_ILSJ_2ESK_EEEEENS4_15FmhaFwdEpilogueIS6_fNS8_IJSB_SC_SB_EEEEENS2_23PersistentTileSchedulerEJSL_SM_EEEEEvNT_6ParamsE --------------------------
	.section	.nv.constant0._ZN7cutlass13device_kernelINS_4fmha6kernel28FmhaKernelTmaWarpSpecializedINS1_10collective30FmhaMainloopTmaWarpSpecializedINS_10bfloat16_tEffN4cute5tupleIJNS7_1CILi128EEENS9_ILi64EEENS9_ILi80EEEEEENS8_IJiNS9_ILi1EEENS8_IJiiEEEEEESG_SG_NS4_14ResidualFusionEJNS2_6OptionILNS2_3TagE0ENS9_ILb1EEEEENSI_ILSJ_2ESK_EEEEENS4_15FmhaFwdEpilogueIS6_fNS8_IJSB_SC_SB_EEEEENS2_23PersistentTileSchedulerEJSL_SM_EEEEEvNT_6ParamsE,"a",@progbits
	.sectionflags	@""
	.align	4
.nv.constant0._ZN7cutlass13device_kernelINS_4fmha6kernel28FmhaKernelTmaWarpSpecializedINS1_10collective30FmhaMainloopTmaWarpSpecializedINS_10bfloat16_tEffN4cute5tupleIJNS7_1CILi128EEENS9_ILi64EEENS9_ILi80EEEEEENS8_IJiNS9_ILi1EEENS8_IJiiEEEEEESG_SG_NS4_14ResidualFusionEJNS2_6OptionILNS2_3TagE0ENS9_ILb1EEEEENSI_ILSJ_2ESK_EEEEENS4_15FmhaFwdEpilogueIS6_fNS8_IJSB_SC_SB_EEEEENS2_23PersistentTileSchedulerEJSL_SM_EEEEEvNT_6ParamsE:
	.zero		2688


//--------------------- SYMBOLS --------------------------

	.type		.nv.reservedSmem.offset0,@object
	.size		.nv.reservedSmem.offset0,0x4
	.type		__assertfail,@function
